//
// Generated by NVIDIA NVVM Compiler
//
// Compiler Build ID: CL-36424714
// Cuda compilation tools, release 13.0, V13.0.88
// Based on NVVM 20.0.0
//

.version 9.0
.target sm_100
.address_size 64

	// .globl	_Z12kernel_zero3Pdiii
.extern .shared .align 16 .b8 r0[];
.extern .shared .align 16 .b8 u1[];
.extern .shared .align 16 .b8 l_sum[];

.visible .entry _Z12kernel_zero3Pdiii(
	.param .u64 .ptr .align 1 _Z12kernel_zero3Pdiii_param_0,
	.param .u32 _Z12kernel_zero3Pdiii_param_1,
	.param .u32 _Z12kernel_zero3Pdiii_param_2,
	.param .u32 _Z12kernel_zero3Pdiii_param_3
)
{
	.reg .pred 	%p<2>;
	.reg .b32 	%r<10>;
	.reg .b64 	%rd<6>;

	ld.param.u64 	%rd1, [_Z12kernel_zero3Pdiii_param_0];
	ld.param.u32 	%r2, [_Z12kernel_zero3Pdiii_param_1];
	ld.param.u32 	%r3, [_Z12kernel_zero3Pdiii_param_2];
	ld.param.u32 	%r4, [_Z12kernel_zero3Pdiii_param_3];
	mov.u32 	%r5, %ntid.x;
	mov.u32 	%r6, %ctaid.x;
	mov.u32 	%r7, %tid.x;
	mad.lo.s32 	%r1, %r5, %r6, %r7;
	mul.lo.s32 	%r8, %r3, %r2;
	mul.lo.s32 	%r9, %r8, %r4;
	setp.ge.s32 	%p1, %r1, %r9;
	@%p1 bra 	$L__BB0_2;
	cvta.to.global.u64 	%rd2, %rd1;
	mul.wide.s32 	%rd3, %r1, 8;
	add.s64 	%rd4, %rd2, %rd3;
	mov.b64 	%rd5, 0;
	st.global.u64 	[%rd4], %rd5;
$L__BB0_2:
	ret;

}
	// .globl	_Z16kernel_psinv_optPdS_S_iii
.visible .entry _Z16kernel_psinv_optPdS_S_iii(
	.param .u64 .ptr .align 1 _Z16kernel_psinv_optPdS_S_iii_param_0,
	.param .u64 .ptr .align 1 _Z16kernel_psinv_optPdS_S_iii_param_1,
	.param .u64 .ptr .align 1 _Z16kernel_psinv_optPdS_S_iii_param_2,
	.param .u32 _Z16kernel_psinv_optPdS_S_iii_param_3,
	.param .u32 _Z16kernel_psinv_optPdS_S_iii_param_4,
	.param .u32 _Z16kernel_psinv_optPdS_S_iii_param_5
)
{
	.reg .pred 	%p<12>;
	.reg .b32 	%r<111>;
	.reg .b64 	%rd<98>;
	.reg .b64 	%fd<107>;

	ld.param.u64 	%rd14, [_Z16kernel_psinv_optPdS_S_iii_param_0];
	ld.param.u64 	%rd13, [_Z16kernel_psinv_optPdS_S_iii_param_2];
	ld.param.u32 	%r28, [_Z16kernel_psinv_optPdS_S_iii_param_3];
	ld.param.u32 	%r29, [_Z16kernel_psinv_optPdS_S_iii_param_4];
	ld.param.u32 	%r30, [_Z16kernel_psinv_optPdS_S_iii_param_5];
	cvta.to.global.u64 	%rd1, %rd14;
	shl.b32 	%r31, %r30, 3;
	mov.u32 	%r32, r0;
	add.s32 	%r1, %r32, %r31;
	mov.u32 	%r33, %ntid.z;
	mov.u32 	%r34, %ctaid.z;
	mov.u32 	%r35, %tid.z;
	mad.lo.s32 	%r36, %r33, %r34, %r35;
	mov.u32 	%r37, %ntid.y;
	mov.u32 	%r38, %ctaid.y;
	mov.u32 	%r39, %tid.y;
	add.s32 	%r40, %r30, -2;
	mov.u32 	%r41, %ctaid.x;
	mul.lo.s32 	%r42, %r40, %r41;
	mov.u32 	%r2, %tid.x;
	mov.u32 	%r3, %ntid.x;
	mad.lo.s32 	%r43, %r29, %r36, %r29;
	mad.lo.s32 	%r44, %r37, %r38, %r39;
	add.s32 	%r45, %r44, %r43;
	mad.lo.s32 	%r46, %r28, %r45, %r28;
	cvt.s64.s32 	%rd15, %r46;
	cvt.s64.s32 	%rd16, %r42;
	add.s64 	%rd2, %rd15, %rd16;
	shl.b64 	%rd17, %rd2, 3;
	add.s64 	%rd3, %rd1, %rd17;
	setp.ge.s32 	%p1, %r2, %r30;
	@%p1 bra 	$L__BB1_7;
	mul.lo.s32 	%r4, %r29, %r28;
	add.s32 	%r47, %r2, %r3;
	max.u32 	%r48, %r30, %r47;
	setp.lt.u32 	%p2, %r47, %r30;
	selp.u32 	%r49, 1, 0, %p2;
	add.s32 	%r50, %r47, %r49;
	sub.s32 	%r51, %r48, %r50;
	div.u32 	%r52, %r51, %r3;
	add.s32 	%r5, %r52, %r49;
	and.b32  	%r53, %r5, 3;
	setp.eq.s32 	%p3, %r53, 3;
	mov.u32 	%r108, %r2;
	@%p3 bra 	$L__BB1_4;
	add.s32 	%r54, %r5, 1;
	and.b32  	%r55, %r54, 3;
	shl.b32 	%r56, %r2, 3;
	add.s32 	%r106, %r32, %r56;
	shl.b32 	%r8, %r3, 3;
	mul.wide.s32 	%rd8, %r4, 8;
	neg.s64 	%rd4, %rd8;
	mul.wide.u32 	%rd19, %r2, 8;
	add.s64 	%rd20, %rd17, %rd19;
	add.s64 	%rd97, %rd1, %rd20;
	mul.wide.u32 	%rd6, %r3, 8;
	mul.wide.s32 	%rd9, %r28, 8;
	neg.s64 	%rd7, %rd9;
	neg.s32 	%r105, %r55;
	mad.lo.s32 	%r108, %r3, %r55, %r2;
$L__BB1_3:
	.pragma "nounroll";
	ld.global.f64 	%fd4, [%rd97];
	st.shared.f64 	[%r106], %fd4;
	add.s64 	%rd21, %rd97, %rd7;
	ld.global.f64 	%fd5, [%rd21];
	add.s64 	%rd22, %rd97, %rd9;
	ld.global.f64 	%fd6, [%rd22];
	add.f64 	%fd7, %fd5, %fd6;
	add.s64 	%rd23, %rd97, %rd4;
	ld.global.f64 	%fd8, [%rd23];
	add.f64 	%fd9, %fd7, %fd8;
	add.s64 	%rd24, %rd97, %rd8;
	ld.global.f64 	%fd10, [%rd24];
	add.f64 	%fd11, %fd9, %fd10;
	add.s32 	%r58, %r106, %r31;
	st.shared.f64 	[%r58], %fd11;
	add.s32 	%r106, %r106, %r8;
	add.s64 	%rd97, %rd97, %rd6;
	add.s32 	%r105, %r105, 1;
	setp.ne.s32 	%p4, %r105, 0;
	@%p4 bra 	$L__BB1_3;
$L__BB1_4:
	setp.lt.u32 	%p5, %r5, 3;
	@%p5 bra 	$L__BB1_7;
	shl.b32 	%r68, %r3, 3;
	cvt.u64.u32 	%rd37, %r68;
$L__BB1_6:
	mul.wide.u32 	%rd25, %r108, 8;
	add.s64 	%rd26, %rd3, %rd25;
	ld.global.f64 	%fd12, [%rd26];
	shl.b32 	%r59, %r108, 3;
	add.s32 	%r61, %r32, %r59;
	st.shared.f64 	[%r61], %fd12;
	sub.s32 	%r62, %r108, %r28;
	mul.wide.s32 	%rd27, %r62, 8;
	add.s64 	%rd28, %rd3, %rd27;
	ld.global.f64 	%fd13, [%rd28];
	add.s32 	%r63, %r108, %r28;
	mul.wide.s32 	%rd29, %r63, 8;
	add.s64 	%rd30, %rd3, %rd29;
	ld.global.f64 	%fd14, [%rd30];
	add.f64 	%fd15, %fd13, %fd14;
	sub.s32 	%r64, %r108, %r4;
	mul.wide.s32 	%rd31, %r64, 8;
	add.s64 	%rd32, %rd3, %rd31;
	ld.global.f64 	%fd16, [%rd32];
	add.f64 	%fd17, %fd15, %fd16;
	add.s32 	%r65, %r108, %r4;
	mul.wide.s32 	%rd33, %r65, 8;
	add.s64 	%rd34, %rd3, %rd33;
	ld.global.f64 	%fd18, [%rd34];
	add.f64 	%fd19, %fd17, %fd18;
	add.s32 	%r66, %r1, %r59;
	st.shared.f64 	[%r66], %fd19;
	add.s32 	%r67, %r108, %r3;
	mul.wide.u32 	%rd35, %r67, 8;
	add.s64 	%rd36, %rd3, %rd35;
	ld.global.f64 	%fd20, [%rd36];
	add.s32 	%r69, %r61, %r68;
	st.shared.f64 	[%r69], %fd20;
	add.s64 	%rd38, %rd28, %rd37;
	ld.global.f64 	%fd21, [%rd38];
	add.s64 	%rd39, %rd30, %rd37;
	ld.global.f64 	%fd22, [%rd39];
	add.f64 	%fd23, %fd21, %fd22;
	add.s64 	%rd40, %rd32, %rd37;
	ld.global.f64 	%fd24, [%rd40];
	add.f64 	%fd25, %fd23, %fd24;
	add.s64 	%rd41, %rd34, %rd37;
	ld.global.f64 	%fd26, [%rd41];
	add.f64 	%fd27, %fd25, %fd26;
	add.s32 	%r70, %r66, %r68;
	st.shared.f64 	[%r70], %fd27;
	add.s32 	%r71, %r67, %r3;
	mul.wide.u32 	%rd42, %r71, 8;
	add.s64 	%rd43, %rd3, %rd42;
	ld.global.f64 	%fd28, [%rd43];
	add.s32 	%r72, %r69, %r68;
	st.shared.f64 	[%r72], %fd28;
	add.s64 	%rd44, %rd38, %rd37;
	ld.global.f64 	%fd29, [%rd44];
	add.s64 	%rd45, %rd39, %rd37;
	ld.global.f64 	%fd30, [%rd45];
	add.f64 	%fd31, %fd29, %fd30;
	add.s64 	%rd46, %rd40, %rd37;
	ld.global.f64 	%fd32, [%rd46];
	add.f64 	%fd33, %fd31, %fd32;
	add.s64 	%rd47, %rd41, %rd37;
	ld.global.f64 	%fd34, [%rd47];
	add.f64 	%fd35, %fd33, %fd34;
	add.s32 	%r73, %r70, %r68;
	st.shared.f64 	[%r73], %fd35;
	add.s32 	%r74, %r71, %r3;
	mul.wide.u32 	%rd48, %r74, 8;
	add.s64 	%rd49, %rd3, %rd48;
	ld.global.f64 	%fd36, [%rd49];
	add.s32 	%r75, %r72, %r68;
	st.shared.f64 	[%r75], %fd36;
	add.s64 	%rd50, %rd44, %rd37;
	ld.global.f64 	%fd37, [%rd50];
	add.s64 	%rd51, %rd45, %rd37;
	ld.global.f64 	%fd38, [%rd51];
	add.f64 	%fd39, %fd37, %fd38;
	add.s64 	%rd52, %rd46, %rd37;
	ld.global.f64 	%fd40, [%rd52];
	add.f64 	%fd41, %fd39, %fd40;
	add.s64 	%rd53, %rd47, %rd37;
	ld.global.f64 	%fd42, [%rd53];
	add.f64 	%fd43, %fd41, %fd42;
	add.s32 	%r76, %r73, %r68;
	st.shared.f64 	[%r76], %fd43;
	add.s32 	%r108, %r74, %r3;
	setp.lt.s32 	%p6, %r108, %r30;
	@%p6 bra 	$L__BB1_6;
$L__BB1_7:
	cvta.to.global.u64 	%rd54, %rd13;
	bar.sync 	0;
	ld.global.f64 	%fd1, [%rd54];
	ld.global.f64 	%fd2, [%rd54+8];
	ld.global.f64 	%fd3, [%rd54+16];
	add.s32 	%r110, %r2, 1;
	add.s32 	%r19, %r30, -1;
	setp.ge.s32 	%p7, %r110, %r19;
	@%p7 bra 	$L__BB1_13;
	mul.lo.s32 	%r20, %r29, %r28;
	add.s32 	%r21, %r20, %r28;
	sub.s32 	%r22, %r28, %r20;
	add.s32 	%r23, %r110, %r3;
	max.u32 	%r77, %r23, %r19;
	not.b32 	%r78, %r2;
	add.s32 	%r79, %r77, %r78;
	sub.s32 	%r80, %r79, %r3;
	setp.ne.s32 	%p8, %r80, 0;
	selp.u32 	%r81, 1, 0, %p8;
	selp.s32 	%r82, -1, 0, %p8;
	add.s32 	%r83, %r80, %r82;
	div.u32 	%r84, %r83, %r3;
	add.s32 	%r24, %r84, %r81;
	and.b32  	%r85, %r24, 1;
	setp.eq.b32 	%p9, %r85, 1;
	@%p9 bra 	$L__BB1_10;
	ld.param.u64 	%rd95, [_Z16kernel_psinv_optPdS_S_iii_param_1];
	sub.s32 	%r86, %r110, %r21;
	mul.wide.s32 	%rd55, %r86, 8;
	add.s64 	%rd56, %rd3, %rd55;
	ld.global.f64 	%fd44, [%rd56];
	add.s32 	%r87, %r22, %r110;
	mul.wide.s32 	%rd57, %r87, 8;
	add.s64 	%rd58, %rd3, %rd57;
	ld.global.f64 	%fd45, [%rd58];
	add.f64 	%fd46, %fd44, %fd45;
	cvt.s64.s32 	%rd59, %r28;
	cvt.s64.s32 	%rd60, %r20;
	cvt.u64.u32 	%rd61, %r2;
	add.s64 	%rd62, %rd61, %rd60;
	sub.s64 	%rd63, %rd62, %rd59;
	shl.b64 	%rd64, %rd63, 3;
	add.s64 	%rd65, %rd3, %rd64;
	ld.global.f64 	%fd47, [%rd65+8];
	add.f64 	%fd48, %fd46, %fd47;
	add.s64 	%rd66, %rd62, %rd59;
	shl.b64 	%rd67, %rd66, 3;
	add.s64 	%rd68, %rd3, %rd67;
	ld.global.f64 	%fd49, [%rd68+8];
	add.f64 	%fd50, %fd48, %fd49;
	add.s64 	%rd69, %rd2, %rd61;
	cvta.to.global.u64 	%rd70, %rd95;
	shl.b64 	%rd71, %rd69, 3;
	add.s64 	%rd72, %rd70, %rd71;
	ld.global.f64 	%fd51, [%rd72+8];
	shl.b32 	%r88, %r2, 3;
	add.s32 	%r90, %r32, %r88;
	ld.shared.f64 	%fd52, [%r90+8];
	fma.rn.f64 	%fd53, %fd1, %fd52, %fd51;
	add.s32 	%r91, %r1, %r88;
	ld.shared.f64 	%fd54, [%r91+8];
	ld.shared.f64 	%fd55, [%r90];
	add.f64 	%fd56, %fd54, %fd55;
	ld.shared.f64 	%fd57, [%r90+16];
	add.f64 	%fd58, %fd56, %fd57;
	fma.rn.f64 	%fd59, %fd2, %fd58, %fd53;
	ld.shared.f64 	%fd60, [%r91];
	add.f64 	%fd61, %fd50, %fd60;
	ld.shared.f64 	%fd62, [%r91+16];
	add.f64 	%fd63, %fd61, %fd62;
	fma.rn.f64 	%fd64, %fd3, %fd63, %fd59;
	st.global.f64 	[%rd72+8], %fd64;
	mov.u32 	%r110, %r23;
$L__BB1_10:
	setp.eq.s32 	%p10, %r24, 0;
	@%p10 bra 	$L__BB1_13;
	shl.b32 	%r102, %r3, 3;
	cvt.u64.u32 	%rd86, %r102;
$L__BB1_12:
	ld.param.u64 	%rd96, [_Z16kernel_psinv_optPdS_S_iii_param_1];
	sub.s32 	%r92, %r110, %r21;
	mul.wide.s32 	%rd73, %r92, 8;
	add.s64 	%rd74, %rd3, %rd73;
	ld.global.f64 	%fd65, [%rd74];
	add.s32 	%r93, %r22, %r110;
	mul.wide.s32 	%rd75, %r93, 8;
	add.s64 	%rd76, %rd3, %rd75;
	ld.global.f64 	%fd66, [%rd76];
	add.f64 	%fd67, %fd65, %fd66;
	add.s32 	%r94, %r110, %r20;
	sub.s32 	%r95, %r94, %r28;
	mul.wide.s32 	%rd77, %r95, 8;
	add.s64 	%rd78, %rd3, %rd77;
	ld.global.f64 	%fd68, [%rd78];
	add.f64 	%fd69, %fd67, %fd68;
	add.s32 	%r96, %r21, %r110;
	mul.wide.s32 	%rd79, %r96, 8;
	add.s64 	%rd80, %rd3, %rd79;
	ld.global.f64 	%fd70, [%rd80];
	add.f64 	%fd71, %fd69, %fd70;
	cvt.u64.u32 	%rd81, %r110;
	add.s64 	%rd82, %rd2, %rd81;
	cvta.to.global.u64 	%rd83, %rd96;
	shl.b64 	%rd84, %rd82, 3;
	add.s64 	%rd85, %rd83, %rd84;
	ld.global.f64 	%fd72, [%rd85];
	shl.b32 	%r97, %r110, 3;
	add.s32 	%r99, %r32, %r97;
	ld.shared.f64 	%fd73, [%r99];
	fma.rn.f64 	%fd74, %fd1, %fd73, %fd72;
	add.s32 	%r100, %r1, %r97;
	ld.shared.f64 	%fd75, [%r100];
	ld.shared.f64 	%fd76, [%r99+-8];
	add.f64 	%fd77, %fd75, %fd76;
	ld.shared.f64 	%fd78, [%r99+8];
	add.f64 	%fd79, %fd77, %fd78;
	fma.rn.f64 	%fd80, %fd2, %fd79, %fd74;
	ld.shared.f64 	%fd81, [%r100+-8];
	add.f64 	%fd82, %fd71, %fd81;
	ld.shared.f64 	%fd83, [%r100+8];
	add.f64 	%fd84, %fd82, %fd83;
	fma.rn.f64 	%fd85, %fd3, %fd84, %fd80;
	st.global.f64 	[%rd85], %fd85;
	add.s32 	%r101, %r110, %r3;
	add.s64 	%rd87, %rd74, %rd86;
	ld.global.f64 	%fd86, [%rd87];
	add.s64 	%rd88, %rd76, %rd86;
	ld.global.f64 	%fd87, [%rd88];
	add.f64 	%fd88, %fd86, %fd87;
	add.s64 	%rd89, %rd78, %rd86;
	ld.global.f64 	%fd89, [%rd89];
	add.f64 	%fd90, %fd88, %fd89;
	add.s64 	%rd90, %rd80, %rd86;
	ld.global.f64 	%fd91, [%rd90];
	add.f64 	%fd92, %fd90, %fd91;
	cvt.u64.u32 	%rd91, %r101;
	add.s64 	%rd92, %rd2, %rd91;
	shl.b64 	%rd93, %rd92, 3;
	add.s64 	%rd94, %rd83, %rd93;
	ld.global.f64 	%fd93, [%rd94];
	add.s32 	%r103, %r99, %r102;
	ld.shared.f64 	%fd94, [%r103];
	fma.rn.f64 	%fd95, %fd1, %fd94, %fd93;
	add.s32 	%r104, %r100, %r102;
	ld.shared.f64 	%fd96, [%r104];
	ld.shared.f64 	%fd97, [%r103+-8];
	add.f64 	%fd98, %fd96, %fd97;
	ld.shared.f64 	%fd99, [%r103+8];
	add.f64 	%fd100, %fd98, %fd99;
	fma.rn.f64 	%fd101, %fd2, %fd100, %fd95;
	ld.shared.f64 	%fd102, [%r104+-8];
	add.f64 	%fd103, %fd92, %fd102;
	ld.shared.f64 	%fd104, [%r104+8];
	add.f64 	%fd105, %fd103, %fd104;
	fma.rn.f64 	%fd106, %fd3, %fd105, %fd101;
	st.global.f64 	[%rd94], %fd106;
	add.s32 	%r110, %r101, %r3;
	setp.lt.s32 	%p11, %r110, %r19;
	@%p11 bra 	$L__BB1_12;
$L__BB1_13:
	ret;

}
	// .globl	_Z17kernel_psinv_basePdS_S_iii
.visible .entry _Z17kernel_psinv_basePdS_S_iii(
	.param .u64 .ptr .align 1 _Z17kernel_psinv_basePdS_S_iii_param_0,
	.param .u64 .ptr .align 1 _Z17kernel_psinv_basePdS_S_iii_param_1,
	.param .u64 .ptr .align 1 _Z17kernel_psinv_basePdS_S_iii_param_2,
	.param .u32 _Z17kernel_psinv_basePdS_S_iii_param_3,
	.param .u32 _Z17kernel_psinv_basePdS_S_iii_param_4,
	.param .u32 _Z17kernel_psinv_basePdS_S_iii_param_5
)
{
	.reg .pred 	%p<3>;
	.reg .b32 	%r<42>;
	.reg .b64 	%rd<43>;
	.reg .b64 	%fd<43>;

	ld.param.u64 	%rd13, [_Z17kernel_psinv_basePdS_S_iii_param_0];
	ld.param.u64 	%rd14, [_Z17kernel_psinv_basePdS_S_iii_param_2];
	ld.param.u32 	%r16, [_Z17kernel_psinv_basePdS_S_iii_param_3];
	ld.param.u32 	%r17, [_Z17kernel_psinv_basePdS_S_iii_param_4];
	ld.param.u32 	%r18, [_Z17kernel_psinv_basePdS_S_iii_param_5];
	cvta.to.global.u64 	%rd1, %rd13;
	cvta.to.global.u64 	%rd2, %rd14;
	mov.u32 	%r39, %tid.x;
	mov.u32 	%r2, %ntid.x;
	add.s32 	%r3, %r39, 1;
	add.s32 	%r4, %r18, -1;
	setp.ge.s32 	%p1, %r3, %r4;
	@%p1 bra 	$L__BB2_3;
	ld.global.f64 	%fd1, [%rd2];
	ld.global.f64 	%fd2, [%rd2+8];
	ld.global.f64 	%fd3, [%rd2+16];
	mul.lo.s32 	%r19, %r17, %r16;
	add.s32 	%r20, %r19, %r16;
	mul.wide.s32 	%rd15, %r19, 8;
	mul.wide.s32 	%rd16, %r16, 8;
	sub.s64 	%rd17, %rd15, %rd16;
	add.s64 	%rd3, %rd1, %rd17;
	mov.u32 	%r21, %tid.y;
	mov.u32 	%r22, %ctaid.y;
	mov.u32 	%r23, %ntid.y;
	mad.lo.s32 	%r24, %r23, %r22, %r21;
	mov.u32 	%r25, %tid.z;
	mov.u32 	%r26, %ctaid.z;
	mov.u32 	%r27, %ntid.z;
	mad.lo.s32 	%r28, %r27, %r26, %r25;
	mad.lo.s32 	%r29, %r17, %r28, %r17;
	add.s32 	%r30, %r24, %r29;
	mad.lo.s32 	%r31, %r16, %r30, %r16;
	cvt.s64.s32 	%rd18, %r31;
	mov.u32 	%r32, %ctaid.x;
	add.s32 	%r33, %r18, -2;
	mul.lo.s32 	%r34, %r33, %r32;
	cvt.s64.s32 	%rd19, %r34;
	add.s64 	%rd20, %rd18, %rd19;
	cvt.u64.u32 	%rd21, %r39;
	add.s64 	%rd22, %rd20, %rd21;
	shl.b64 	%rd42, %rd22, 3;
	sub.s64 	%rd5, %rd1, %rd16;
	shl.b64 	%rd23, %rd20, 3;
	add.s64 	%rd24, %rd23, %rd16;
	add.s64 	%rd6, %rd1, %rd24;
	add.s32 	%r35, %r39, %r19;
	add.s32 	%r41, %r35, 1;
	add.s64 	%rd7, %rd1, %rd23;
	sub.s32 	%r40, %r3, %r20;
	add.s32 	%r36, %r39, %r16;
	add.s32 	%r38, %r36, 1;
	sub.s64 	%rd25, %rd16, %rd15;
	add.s64 	%rd8, %rd1, %rd25;
	sub.s64 	%rd9, %rd1, %rd15;
$L__BB2_2:
	ld.param.u64 	%rd41, [_Z17kernel_psinv_basePdS_S_iii_param_1];
	mul.wide.s32 	%rd26, %r41, 8;
	add.s64 	%rd27, %rd6, %rd26;
	add.s64 	%rd28, %rd7, %rd26;
	mul.wide.s32 	%rd29, %r40, 8;
	add.s64 	%rd30, %rd7, %rd29;
	mul.wide.s32 	%rd31, %r38, 8;
	add.s64 	%rd32, %rd7, %rd31;
	add.s64 	%rd33, %rd5, %rd42;
	ld.global.f64 	%fd4, [%rd33+8];
	ld.global.f64 	%fd5, [%rd32];
	add.f64 	%fd6, %fd4, %fd5;
	add.s64 	%rd34, %rd9, %rd42;
	ld.global.f64 	%fd7, [%rd34+8];
	add.f64 	%fd8, %fd6, %fd7;
	ld.global.f64 	%fd9, [%rd28];
	add.f64 	%fd10, %fd8, %fd9;
	ld.global.f64 	%fd11, [%rd33];
	ld.global.f64 	%fd12, [%rd32+-8];
	add.f64 	%fd13, %fd11, %fd12;
	ld.global.f64 	%fd14, [%rd34];
	add.f64 	%fd15, %fd13, %fd14;
	ld.global.f64 	%fd16, [%rd28+-8];
	add.f64 	%fd17, %fd15, %fd16;
	ld.global.f64 	%fd18, [%rd33+16];
	ld.global.f64 	%fd19, [%rd32+8];
	add.f64 	%fd20, %fd18, %fd19;
	ld.global.f64 	%fd21, [%rd34+16];
	add.f64 	%fd22, %fd20, %fd21;
	ld.global.f64 	%fd23, [%rd28+8];
	add.f64 	%fd24, %fd22, %fd23;
	ld.global.f64 	%fd25, [%rd30];
	add.s64 	%rd35, %rd8, %rd42;
	ld.global.f64 	%fd26, [%rd35+8];
	add.f64 	%fd27, %fd25, %fd26;
	add.s64 	%rd36, %rd3, %rd42;
	ld.global.f64 	%fd28, [%rd36+8];
	add.f64 	%fd29, %fd27, %fd28;
	ld.global.f64 	%fd30, [%rd27];
	add.f64 	%fd31, %fd29, %fd30;
	cvta.to.global.u64 	%rd37, %rd41;
	add.s64 	%rd38, %rd37, %rd42;
	ld.global.f64 	%fd32, [%rd38+8];
	add.s64 	%rd39, %rd1, %rd42;
	ld.global.f64 	%fd33, [%rd39+8];
	fma.rn.f64 	%fd34, %fd1, %fd33, %fd32;
	ld.global.f64 	%fd35, [%rd39];
	add.f64 	%fd36, %fd10, %fd35;
	ld.global.f64 	%fd37, [%rd39+16];
	add.f64 	%fd38, %fd36, %fd37;
	fma.rn.f64 	%fd39, %fd2, %fd38, %fd34;
	add.f64 	%fd40, %fd17, %fd31;
	add.f64 	%fd41, %fd24, %fd40;
	fma.rn.f64 	%fd42, %fd3, %fd41, %fd39;
	st.global.f64 	[%rd38+8], %fd42;
	mul.wide.u32 	%rd40, %r2, 8;
	add.s64 	%rd42, %rd42, %rd40;
	add.s32 	%r41, %r41, %r2;
	add.s32 	%r40, %r40, %r2;
	add.s32 	%r39, %r39, %r2;
	add.s32 	%r37, %r39, 1;
	add.s32 	%r38, %r38, %r2;
	setp.lt.s32 	%p2, %r37, %r4;
	@%p2 bra 	$L__BB2_2;
$L__BB2_3:
	ret;

}
	// .globl	_Z16kernel_resid_optPdS_S_S_iii
.visible .entry _Z16kernel_resid_optPdS_S_S_iii(
	.param .u64 .ptr .align 1 _Z16kernel_resid_optPdS_S_S_iii_param_0,
	.param .u64 .ptr .align 1 _Z16kernel_resid_optPdS_S_S_iii_param_1,
	.param .u64 .ptr .align 1 _Z16kernel_resid_optPdS_S_S_iii_param_2,
	.param .u64 .ptr .align 1 _Z16kernel_resid_optPdS_S_S_iii_param_3,
	.param .u32 _Z16kernel_resid_optPdS_S_S_iii_param_4,
	.param .u32 _Z16kernel_resid_optPdS_S_S_iii_param_5,
	.param .u32 _Z16kernel_resid_optPdS_S_S_iii_param_6
)
{
	.reg .pred 	%p<17>;
	.reg .b32 	%r<224>;
	.reg .b64 	%rd<93>;
	.reg .b64 	%fd<154>;

	ld.param.u64 	%rd8, [_Z16kernel_resid_optPdS_S_S_iii_param_1];
	ld.param.u32 	%r80, [_Z16kernel_resid_optPdS_S_S_iii_param_4];
	ld.param.u32 	%r81, [_Z16kernel_resid_optPdS_S_S_iii_param_5];
	ld.param.u32 	%r82, [_Z16kernel_resid_optPdS_S_S_iii_param_6];
	cvta.to.global.u64 	%rd1, %rd8;
	mov.u32 	%r83, %ntid.z;
	mov.u32 	%r84, %ctaid.z;
	mul.lo.s32 	%r1, %r83, %r84;
	mov.u32 	%r2, %tid.z;
	add.s32 	%r85, %r2, %r1;
	add.s32 	%r3, %r85, 1;
	mov.u32 	%r86, %ntid.y;
	mov.u32 	%r87, %ctaid.y;
	mul.lo.s32 	%r4, %r86, %r87;
	mov.u32 	%r5, %tid.y;
	add.s32 	%r88, %r5, %r4;
	add.s32 	%r6, %r88, 1;
	add.s32 	%r89, %r82, -2;
	mov.u32 	%r90, %ctaid.x;
	mul.lo.s32 	%r7, %r89, %r90;
	mov.u32 	%r219, %tid.x;
	mov.u32 	%r9, %ntid.x;
	setp.ge.s32 	%p1, %r219, %r82;
	@%p1 bra 	$L__BB3_10;
	ld.param.u32 	%r196, [_Z16kernel_resid_optPdS_S_S_iii_param_6];
	mul.lo.s32 	%r10, %r81, %r3;
	add.s32 	%r91, %r10, %r6;
	mul.lo.s32 	%r11, %r91, %r80;
	add.s32 	%r12, %r11, %r7;
	mul.lo.s32 	%r13, %r81, %r80;
	add.s32 	%r92, %r219, %r9;
	max.u32 	%r93, %r196, %r92;
	setp.lt.u32 	%p2, %r92, %r196;
	selp.u32 	%r94, 1, 0, %p2;
	add.s32 	%r95, %r92, %r94;
	sub.s32 	%r96, %r93, %r95;
	div.u32 	%r97, %r96, %r9;
	add.s32 	%r14, %r97, %r94;
	and.b32  	%r15, %r14, 3;
	setp.eq.s32 	%p3, %r15, 3;
	mov.u32 	%r216, %r219;
	@%p3 bra 	$L__BB3_4;
	shl.b32 	%r98, %r219, 3;
	mov.u32 	%r99, u1;
	add.s32 	%r207, %r99, %r98;
	add.s32 	%r102, %r85, 2;
	mad.lo.s32 	%r103, %r81, %r102, %r88;
	mad.lo.s32 	%r104, %r80, %r103, %r80;
	add.s32 	%r105, %r219, %r104;
	add.s32 	%r206, %r105, %r7;
	add.s32 	%r106, %r219, %r11;
	add.s32 	%r205, %r106, %r7;
	add.s32 	%r107, %r88, %r10;
	add.s32 	%r108, %r107, 2;
	mad.lo.s32 	%r109, %r80, %r108, %r219;
	add.s32 	%r204, %r109, %r7;
	add.s32 	%r110, %r14, 1;
	and.b32  	%r111, %r110, 3;
	neg.s32 	%r203, %r111;
	mul.wide.s32 	%rd12, %r13, 8;
	sub.s64 	%rd13, %rd1, %rd12;
	mul.wide.s32 	%rd17, %r80, 8;
	sub.s64 	%rd18, %rd1, %rd17;
$L__BB3_3:
	.pragma "nounroll";
	add.s32 	%r112, %r14, 1;
	and.b32  	%r113, %r112, 3;
	mad.lo.s32 	%r216, %r9, %r113, %r219;
	mul.wide.s32 	%rd9, %r206, 8;
	add.s64 	%rd10, %rd1, %rd9;
	mul.wide.s32 	%rd11, %r205, 8;
	add.s64 	%rd14, %rd13, %rd11;
	mul.wide.s32 	%rd15, %r204, 8;
	add.s64 	%rd16, %rd1, %rd15;
	add.s64 	%rd19, %rd18, %rd11;
	ld.global.f64 	%fd4, [%rd19];
	ld.global.f64 	%fd5, [%rd16];
	ld.global.f64 	%fd6, [%rd14];
	ld.global.f64 	%fd7, [%rd10];
	add.f64 	%fd8, %fd4, %fd5;
	add.f64 	%fd9, %fd8, %fd6;
	add.f64 	%fd10, %fd9, %fd7;
	st.shared.f64 	[%r207], %fd10;
	shl.b32 	%r114, %r9, 3;
	add.s32 	%r207, %r207, %r114;
	add.s32 	%r206, %r206, %r9;
	add.s32 	%r205, %r205, %r9;
	add.s32 	%r204, %r204, %r9;
	add.s32 	%r203, %r203, 1;
	setp.ne.s32 	%p4, %r203, 0;
	@%p4 bra 	$L__BB3_3;
$L__BB3_4:
	setp.lt.u32 	%p5, %r14, 3;
	@%p5 bra 	$L__BB3_5;
	bra.uni 	$L__BB3_19;
$L__BB3_5:
	setp.eq.s32 	%p7, %r15, 3;
	mov.u32 	%r217, %r219;
	@%p7 bra 	$L__BB3_8;
	ld.param.u32 	%r198, [_Z16kernel_resid_optPdS_S_S_iii_param_6];
	shl.b32 	%r128, %r219, 3;
	shl.b32 	%r129, %r198, 3;
	add.s32 	%r130, %r128, %r129;
	mov.u32 	%r131, u1;
	add.s32 	%r214, %r131, %r130;
	shl.b32 	%r34, %r9, 3;
	add.s32 	%r134, %r85, 2;
	mad.lo.s32 	%r135, %r81, %r134, %r88;
	add.s32 	%r136, %r135, 2;
	mad.lo.s32 	%r137, %r80, %r136, %r219;
	add.s32 	%r213, %r137, %r7;
	mul.wide.s32 	%rd41, %r80, 8;
	sub.s64 	%rd2, %rd1, %rd41;
	mad.lo.s32 	%r138, %r80, %r135, %r80;
	add.s32 	%r139, %r219, %r138;
	add.s32 	%r212, %r139, %r7;
	mad.lo.s32 	%r140, %r81, %r85, %r88;
	add.s32 	%r141, %r140, 2;
	mad.lo.s32 	%r142, %r80, %r141, %r219;
	add.s32 	%r211, %r142, %r7;
	mad.lo.s32 	%r143, %r80, %r140, %r219;
	add.s32 	%r210, %r143, %r7;
	add.s32 	%r144, %r14, 1;
	and.b32  	%r145, %r144, 3;
	neg.s32 	%r209, %r145;
	mad.lo.s32 	%r217, %r9, %r145, %r219;
$L__BB3_7:
	.pragma "nounroll";
	mul.wide.s32 	%rd42, %r213, 8;
	add.s64 	%rd43, %rd1, %rd42;
	mul.wide.s32 	%rd44, %r212, 8;
	add.s64 	%rd45, %rd2, %rd44;
	mul.wide.s32 	%rd46, %r211, 8;
	add.s64 	%rd47, %rd1, %rd46;
	mul.wide.s32 	%rd48, %r210, 8;
	add.s64 	%rd49, %rd1, %rd48;
	ld.global.f64 	%fd39, [%rd49];
	ld.global.f64 	%fd40, [%rd47];
	ld.global.f64 	%fd41, [%rd45];
	ld.global.f64 	%fd42, [%rd43];
	add.f64 	%fd43, %fd39, %fd40;
	add.f64 	%fd44, %fd43, %fd41;
	add.f64 	%fd45, %fd44, %fd42;
	st.shared.f64 	[%r214], %fd45;
	add.s32 	%r214, %r214, %r34;
	add.s32 	%r213, %r213, %r9;
	add.s32 	%r212, %r212, %r9;
	add.s32 	%r211, %r211, %r9;
	add.s32 	%r210, %r210, %r9;
	add.s32 	%r209, %r209, 1;
	setp.ne.s32 	%p8, %r209, 0;
	@%p8 bra 	$L__BB3_7;
$L__BB3_8:
	setp.lt.u32 	%p9, %r14, 3;
	@%p9 bra 	$L__BB3_10;
$L__BB3_9:
	ld.param.u32 	%r199, [_Z16kernel_resid_optPdS_S_S_iii_param_6];
	add.s32 	%r146, %r12, %r217;
	add.s32 	%r147, %r13, %r80;
	sub.s32 	%r148, %r146, %r147;
	mul.wide.s32 	%rd50, %r148, 8;
	add.s64 	%rd51, %rd1, %rd50;
	ld.global.f64 	%fd46, [%rd51];
	sub.s32 	%r149, %r80, %r13;
	add.s32 	%r150, %r149, %r146;
	mul.wide.s32 	%rd52, %r150, 8;
	add.s64 	%rd53, %rd1, %rd52;
	ld.global.f64 	%fd47, [%rd53];
	add.s32 	%r151, %r146, %r13;
	sub.s32 	%r152, %r151, %r80;
	mul.wide.s32 	%rd54, %r152, 8;
	add.s64 	%rd55, %rd1, %rd54;
	ld.global.f64 	%fd48, [%rd55];
	add.s32 	%r153, %r147, %r146;
	mul.wide.s32 	%rd56, %r153, 8;
	add.s64 	%rd57, %rd1, %rd56;
	ld.global.f64 	%fd49, [%rd57];
	add.f64 	%fd50, %fd46, %fd47;
	add.f64 	%fd51, %fd50, %fd48;
	add.f64 	%fd52, %fd51, %fd49;
	shl.b32 	%r154, %r199, 3;
	mov.u32 	%r155, u1;
	add.s32 	%r156, %r155, %r154;
	shl.b32 	%r157, %r217, 3;
	add.s32 	%r158, %r156, %r157;
	st.shared.f64 	[%r158], %fd52;
	shl.b32 	%r159, %r9, 3;
	cvt.u64.u32 	%rd58, %r159;
	add.s64 	%rd59, %rd51, %rd58;
	ld.global.f64 	%fd53, [%rd59];
	add.s64 	%rd60, %rd53, %rd58;
	ld.global.f64 	%fd54, [%rd60];
	add.s64 	%rd61, %rd55, %rd58;
	ld.global.f64 	%fd55, [%rd61];
	add.s64 	%rd62, %rd57, %rd58;
	ld.global.f64 	%fd56, [%rd62];
	add.f64 	%fd57, %fd53, %fd54;
	add.f64 	%fd58, %fd57, %fd55;
	add.f64 	%fd59, %fd58, %fd56;
	add.s32 	%r160, %r158, %r159;
	st.shared.f64 	[%r160], %fd59;
	add.s64 	%rd63, %rd59, %rd58;
	ld.global.f64 	%fd60, [%rd63];
	add.s64 	%rd64, %rd60, %rd58;
	ld.global.f64 	%fd61, [%rd64];
	add.s64 	%rd65, %rd61, %rd58;
	ld.global.f64 	%fd62, [%rd65];
	add.s64 	%rd66, %rd62, %rd58;
	ld.global.f64 	%fd63, [%rd66];
	add.f64 	%fd64, %fd60, %fd61;
	add.f64 	%fd65, %fd64, %fd62;
	add.f64 	%fd66, %fd65, %fd63;
	add.s32 	%r161, %r160, %r159;
	st.shared.f64 	[%r161], %fd66;
	add.s64 	%rd67, %rd63, %rd58;
	ld.global.f64 	%fd67, [%rd67];
	add.s64 	%rd68, %rd64, %rd58;
	ld.global.f64 	%fd68, [%rd68];
	add.s64 	%rd69, %rd65, %rd58;
	ld.global.f64 	%fd69, [%rd69];
	add.s64 	%rd70, %rd66, %rd58;
	ld.global.f64 	%fd70, [%rd70];
	add.f64 	%fd71, %fd67, %fd68;
	add.f64 	%fd72, %fd71, %fd69;
	add.f64 	%fd73, %fd72, %fd70;
	add.s32 	%r162, %r161, %r159;
	st.shared.f64 	[%r162], %fd73;
	shl.b32 	%r163, %r9, 2;
	add.s32 	%r217, %r163, %r217;
	setp.lt.s32 	%p10, %r217, %r199;
	@%p10 bra 	$L__BB3_9;
$L__BB3_10:
	ld.param.u32 	%r200, [_Z16kernel_resid_optPdS_S_S_iii_param_6];
	ld.param.u64 	%rd92, [_Z16kernel_resid_optPdS_S_S_iii_param_3];
	cvta.to.global.u64 	%rd71, %rd92;
	bar.sync 	0;
	ld.global.f64 	%fd1, [%rd71];
	ld.global.f64 	%fd2, [%rd71+16];
	ld.global.f64 	%fd3, [%rd71+24];
	add.s32 	%r223, %r219, 1;
	add.s32 	%r59, %r200, -1;
	setp.ge.s32 	%p11, %r223, %r59;
	@%p11 bra 	$L__BB3_18;
	ld.param.u64 	%rd91, [_Z16kernel_resid_optPdS_S_S_iii_param_2];
	ld.param.u64 	%rd90, [_Z16kernel_resid_optPdS_S_S_iii_param_0];
	cvta.to.global.u64 	%rd3, %rd91;
	cvta.to.global.u64 	%rd4, %rd90;
	mad.lo.s32 	%r164, %r81, %r3, %r6;
	mul.lo.s32 	%r60, %r164, %r80;
	add.s32 	%r165, %r223, %r9;
	max.u32 	%r166, %r165, %r59;
	not.b32 	%r167, %r219;
	add.s32 	%r168, %r166, %r167;
	sub.s32 	%r169, %r168, %r9;
	setp.ne.s32 	%p12, %r169, 0;
	selp.u32 	%r170, 1, 0, %p12;
	selp.s32 	%r171, -1, 0, %p12;
	add.s32 	%r172, %r169, %r171;
	div.u32 	%r173, %r172, %r9;
	add.s32 	%r61, %r173, %r170;
	and.b32  	%r174, %r61, 3;
	setp.eq.s32 	%p13, %r174, 3;
	@%p13 bra 	$L__BB3_15;
	ld.param.u32 	%r201, [_Z16kernel_resid_optPdS_S_S_iii_param_6];
	add.s32 	%r175, %r61, 1;
	and.b32  	%r176, %r175, 3;
	neg.s32 	%r221, %r176;
	shl.b32 	%r177, %r219, 3;
	mov.u32 	%r178, u1;
	add.s32 	%r220, %r178, %r177;
	shl.b32 	%r64, %r9, 3;
	add.s32 	%r179, %r219, %r60;
	add.s32 	%r180, %r179, %r7;
	add.s32 	%r218, %r180, 1;
	shl.b32 	%r66, %r201, 3;
$L__BB3_13:
	.pragma "nounroll";
	mul.wide.s32 	%rd72, %r218, 8;
	add.s64 	%rd73, %rd1, %rd72;
	add.s64 	%rd74, %rd4, %rd72;
	add.s64 	%rd75, %rd3, %rd72;
	ld.global.f64 	%fd74, [%rd73];
	ld.global.f64 	%fd75, [%rd75];
	mul.f64 	%fd76, %fd1, %fd74;
	sub.f64 	%fd77, %fd75, %fd76;
	add.s32 	%r181, %r220, %r66;
	ld.shared.f64 	%fd78, [%r181+8];
	ld.shared.f64 	%fd79, [%r220];
	add.f64 	%fd80, %fd78, %fd79;
	ld.shared.f64 	%fd81, [%r220+16];
	add.f64 	%fd82, %fd80, %fd81;
	mul.f64 	%fd83, %fd2, %fd82;
	sub.f64 	%fd84, %fd77, %fd83;
	ld.shared.f64 	%fd85, [%r181];
	ld.shared.f64 	%fd86, [%r181+16];
	add.f64 	%fd87, %fd85, %fd86;
	mul.f64 	%fd88, %fd3, %fd87;
	sub.f64 	%fd89, %fd84, %fd88;
	st.global.f64 	[%rd74], %fd89;
	add.s32 	%r221, %r221, 1;
	setp.ne.s32 	%p14, %r221, 0;
	add.s32 	%r220, %r220, %r64;
	add.s32 	%r219, %r219, %r9;
	add.s32 	%r218, %r218, %r9;
	@%p14 bra 	$L__BB3_13;
	add.s32 	%r223, %r219, 1;
$L__BB3_15:
	setp.lt.u32 	%p15, %r61, 3;
	@%p15 bra 	$L__BB3_18;
	add.s32 	%r77, %r60, %r7;
	mov.u32 	%r184, u1;
$L__BB3_17:
	ld.param.u32 	%r202, [_Z16kernel_resid_optPdS_S_S_iii_param_6];
	add.s32 	%r182, %r77, %r223;
	mul.wide.s32 	%rd76, %r182, 8;
	add.s64 	%rd77, %rd1, %rd76;
	ld.global.f64 	%fd90, [%rd77];
	add.s64 	%rd78, %rd3, %rd76;
	ld.global.f64 	%fd91, [%rd78];
	mul.f64 	%fd92, %fd1, %fd90;
	sub.f64 	%fd93, %fd91, %fd92;
	shl.b32 	%r183, %r202, 3;
	shl.b32 	%r185, %r223, 3;
	add.s32 	%r186, %r184, %r185;
	add.s32 	%r187, %r186, %r183;
	ld.shared.f64 	%fd94, [%r187];
	ld.shared.f64 	%fd95, [%r186+-8];
	add.f64 	%fd96, %fd94, %fd95;
	ld.shared.f64 	%fd97, [%r186+8];
	add.f64 	%fd98, %fd96, %fd97;
	mul.f64 	%fd99, %fd2, %fd98;
	sub.f64 	%fd100, %fd93, %fd99;
	ld.shared.f64 	%fd101, [%r187+-8];
	ld.shared.f64 	%fd102, [%r187+8];
	add.f64 	%fd103, %fd101, %fd102;
	mul.f64 	%fd104, %fd3, %fd103;
	sub.f64 	%fd105, %fd100, %fd104;
	add.s64 	%rd79, %rd4, %rd76;
	st.global.f64 	[%rd79], %fd105;
	shl.b32 	%r188, %r9, 3;
	cvt.u64.u32 	%rd80, %r188;
	add.s64 	%rd81, %rd77, %rd80;
	ld.global.f64 	%fd106, [%rd81];
	add.s64 	%rd82, %rd78, %rd80;
	ld.global.f64 	%fd107, [%rd82];
	mul.f64 	%fd108, %fd1, %fd106;
	sub.f64 	%fd109, %fd107, %fd108;
	add.s32 	%r189, %r187, %r188;
	ld.shared.f64 	%fd110, [%r189];
	add.s32 	%r190, %r186, %r188;
	ld.shared.f64 	%fd111, [%r190+-8];
	add.f64 	%fd112, %fd110, %fd111;
	ld.shared.f64 	%fd113, [%r190+8];
	add.f64 	%fd114, %fd112, %fd113;
	mul.f64 	%fd115, %fd2, %fd114;
	sub.f64 	%fd116, %fd109, %fd115;
	ld.shared.f64 	%fd117, [%r189+-8];
	ld.shared.f64 	%fd118, [%r189+8];
	add.f64 	%fd119, %fd117, %fd118;
	mul.f64 	%fd120, %fd3, %fd119;
	sub.f64 	%fd121, %fd116, %fd120;
	add.s64 	%rd83, %rd79, %rd80;
	st.global.f64 	[%rd83], %fd121;
	add.s64 	%rd84, %rd81, %rd80;
	ld.global.f64 	%fd122, [%rd84];
	add.s64 	%rd85, %rd82, %rd80;
	ld.global.f64 	%fd123, [%rd85];
	mul.f64 	%fd124, %fd1, %fd122;
	sub.f64 	%fd125, %fd123, %fd124;
	add.s32 	%r191, %r189, %r188;
	ld.shared.f64 	%fd126, [%r191];
	add.s32 	%r192, %r190, %r188;
	ld.shared.f64 	%fd127, [%r192+-8];
	add.f64 	%fd128, %fd126, %fd127;
	ld.shared.f64 	%fd129, [%r192+8];
	add.f64 	%fd130, %fd128, %fd129;
	mul.f64 	%fd131, %fd2, %fd130;
	sub.f64 	%fd132, %fd125, %fd131;
	ld.shared.f64 	%fd133, [%r191+-8];
	ld.shared.f64 	%fd134, [%r191+8];
	add.f64 	%fd135, %fd133, %fd134;
	mul.f64 	%fd136, %fd3, %fd135;
	sub.f64 	%fd137, %fd132, %fd136;
	add.s64 	%rd86, %rd83, %rd80;
	st.global.f64 	[%rd86], %fd137;
	add.s64 	%rd87, %rd84, %rd80;
	ld.global.f64 	%fd138, [%rd87];
	add.s64 	%rd88, %rd85, %rd80;
	ld.global.f64 	%fd139, [%rd88];
	mul.f64 	%fd140, %fd1, %fd138;
	sub.f64 	%fd141, %fd139, %fd140;
	add.s32 	%r193, %r191, %r188;
	ld.shared.f64 	%fd142, [%r193];
	add.s32 	%r194, %r192, %r188;
	ld.shared.f64 	%fd143, [%r194+-8];
	add.f64 	%fd144, %fd142, %fd143;
	ld.shared.f64 	%fd145, [%r194+8];
	add.f64 	%fd146, %fd144, %fd145;
	mul.f64 	%fd147, %fd2, %fd146;
	sub.f64 	%fd148, %fd141, %fd147;
	ld.shared.f64 	%fd149, [%r193+-8];
	ld.shared.f64 	%fd150, [%r193+8];
	add.f64 	%fd151, %fd149, %fd150;
	mul.f64 	%fd152, %fd3, %fd151;
	sub.f64 	%fd153, %fd148, %fd152;
	add.s64 	%rd89, %rd86, %rd80;
	st.global.f64 	[%rd89], %fd153;
	shl.b32 	%r195, %r9, 2;
	add.s32 	%r223, %r195, %r223;
	setp.lt.s32 	%p16, %r223, %r59;
	@%p16 bra 	$L__BB3_17;
$L__BB3_18:
	ret;
$L__BB3_19:
	ld.param.u32 	%r197, [_Z16kernel_resid_optPdS_S_S_iii_param_6];
	add.s32 	%r115, %r12, %r216;
	sub.s32 	%r116, %r115, %r80;
	mul.wide.s32 	%rd20, %r116, 8;
	add.s64 	%rd21, %rd1, %rd20;
	ld.global.f64 	%fd11, [%rd21];
	add.s32 	%r117, %r115, %r80;
	mul.wide.s32 	%rd22, %r117, 8;
	add.s64 	%rd23, %rd1, %rd22;
	ld.global.f64 	%fd12, [%rd23];
	sub.s32 	%r118, %r115, %r13;
	mul.wide.s32 	%rd24, %r118, 8;
	add.s64 	%rd25, %rd1, %rd24;
	ld.global.f64 	%fd13, [%rd25];
	add.s32 	%r119, %r115, %r13;
	mul.wide.s32 	%rd26, %r119, 8;
	add.s64 	%rd27, %rd1, %rd26;
	ld.global.f64 	%fd14, [%rd27];
	add.f64 	%fd15, %fd11, %fd12;
	add.f64 	%fd16, %fd15, %fd13;
	add.f64 	%fd17, %fd16, %fd14;
	shl.b32 	%r120, %r216, 3;
	mov.u32 	%r121, u1;
	add.s32 	%r122, %r121, %r120;
	st.shared.f64 	[%r122], %fd17;
	shl.b32 	%r123, %r9, 3;
	cvt.u64.u32 	%rd28, %r123;
	add.s64 	%rd29, %rd21, %rd28;
	ld.global.f64 	%fd18, [%rd29];
	add.s64 	%rd30, %rd23, %rd28;
	ld.global.f64 	%fd19, [%rd30];
	add.s64 	%rd31, %rd25, %rd28;
	ld.global.f64 	%fd20, [%rd31];
	add.s64 	%rd32, %rd27, %rd28;
	ld.global.f64 	%fd21, [%rd32];
	add.f64 	%fd22, %fd18, %fd19;
	add.f64 	%fd23, %fd22, %fd20;
	add.f64 	%fd24, %fd23, %fd21;
	add.s32 	%r124, %r122, %r123;
	st.shared.f64 	[%r124], %fd24;
	add.s64 	%rd33, %rd29, %rd28;
	ld.global.f64 	%fd25, [%rd33];
	add.s64 	%rd34, %rd30, %rd28;
	ld.global.f64 	%fd26, [%rd34];
	add.s64 	%rd35, %rd31, %rd28;
	ld.global.f64 	%fd27, [%rd35];
	add.s64 	%rd36, %rd32, %rd28;
	ld.global.f64 	%fd28, [%rd36];
	add.f64 	%fd29, %fd25, %fd26;
	add.f64 	%fd30, %fd29, %fd27;
	add.f64 	%fd31, %fd30, %fd28;
	add.s32 	%r125, %r124, %r123;
	st.shared.f64 	[%r125], %fd31;
	add.s64 	%rd37, %rd33, %rd28;
	ld.global.f64 	%fd32, [%rd37];
	add.s64 	%rd38, %rd34, %rd28;
	ld.global.f64 	%fd33, [%rd38];
	add.s64 	%rd39, %rd35, %rd28;
	ld.global.f64 	%fd34, [%rd39];
	add.s64 	%rd40, %rd36, %rd28;
	ld.global.f64 	%fd35, [%rd40];
	add.f64 	%fd36, %fd32, %fd33;
	add.f64 	%fd37, %fd36, %fd34;
	add.f64 	%fd38, %fd37, %fd35;
	add.s32 	%r126, %r125, %r123;
	st.shared.f64 	[%r126], %fd38;
	shl.b32 	%r127, %r9, 2;
	add.s32 	%r216, %r127, %r216;
	setp.lt.s32 	%p6, %r216, %r197;
	@%p6 bra 	$L__BB3_19;
	bra.uni 	$L__BB3_5;

}
	// .globl	_Z17kernel_resid_basePdS_S_S_iii
.visible .entry _Z17kernel_resid_basePdS_S_S_iii(
	.param .u64 .ptr .align 1 _Z17kernel_resid_basePdS_S_S_iii_param_0,
	.param .u64 .ptr .align 1 _Z17kernel_resid_basePdS_S_S_iii_param_1,
	.param .u64 .ptr .align 1 _Z17kernel_resid_basePdS_S_S_iii_param_2,
	.param .u64 .ptr .align 1 _Z17kernel_resid_basePdS_S_S_iii_param_3,
	.param .u32 _Z17kernel_resid_basePdS_S_S_iii_param_4,
	.param .u32 _Z17kernel_resid_basePdS_S_S_iii_param_5,
	.param .u32 _Z17kernel_resid_basePdS_S_S_iii_param_6
)
{
	.reg .pred 	%p<3>;
	.reg .b32 	%r<70>;
	.reg .b64 	%rd<32>;
	.reg .b64 	%fd<50>;

	ld.param.u64 	%rd7, [_Z17kernel_resid_basePdS_S_S_iii_param_1];
	ld.param.u32 	%r24, [_Z17kernel_resid_basePdS_S_S_iii_param_4];
	ld.param.u32 	%r25, [_Z17kernel_resid_basePdS_S_S_iii_param_5];
	ld.param.u32 	%r26, [_Z17kernel_resid_basePdS_S_S_iii_param_6];
	cvta.to.global.u64 	%rd1, %rd7;
	add.s32 	%r1, %r26, -2;
	mov.u32 	%r69, %tid.x;
	add.s32 	%r27, %r69, 1;
	add.s32 	%r3, %r26, -1;
	setp.ge.s32 	%p1, %r27, %r3;
	@%p1 bra 	$L__BB4_3;
	mov.u32 	%r28, %ctaid.z;
	mov.u32 	%r29, %ntid.z;
	mov.u32 	%r30, %tid.z;
	mov.u32 	%r31, %ctaid.y;
	mov.u32 	%r32, %ntid.y;
	mov.u32 	%r33, %ctaid.x;
	mul.lo.s32 	%r34, %r1, %r33;
	mov.u32 	%r35, %tid.y;
	mad.lo.s32 	%r36, %r29, %r28, %r30;
	mul.lo.s32 	%r37, %r25, %r36;
	add.s32 	%r38, %r37, %r25;
	mad.lo.s32 	%r39, %r32, %r31, %r35;
	add.s32 	%r40, %r39, %r38;
	mul.lo.s32 	%r41, %r24, %r40;
	add.s32 	%r42, %r41, %r24;
	mul.lo.s32 	%r43, %r25, %r24;
	add.s32 	%r44, %r69, %r42;
	add.s32 	%r45, %r44, %r34;
	add.s32 	%r68, %r45, 1;
	add.s32 	%r46, %r69, %r41;
	add.s32 	%r67, %r46, %r34;
	mul.wide.s32 	%rd2, %r43, 8;
	add.s32 	%r47, %r39, %r37;
	mul.lo.s32 	%r48, %r24, %r47;
	add.s32 	%r49, %r69, %r48;
	add.s32 	%r50, %r49, %r34;
	add.s32 	%r66, %r50, 1;
	add.s32 	%r51, %r40, 2;
	mad.lo.s32 	%r52, %r24, %r51, %r69;
	add.s32 	%r53, %r52, %r34;
	add.s32 	%r65, %r53, 1;
	mul.wide.s32 	%rd3, %r24, 8;
	add.s32 	%r54, %r48, %r24;
	add.s32 	%r55, %r69, %r54;
	add.s32 	%r64, %r55, %r34;
	add.s32 	%r56, %r36, 2;
	mad.lo.s32 	%r57, %r25, %r56, %r39;
	mad.lo.s32 	%r58, %r24, %r57, %r24;
	add.s32 	%r59, %r69, %r58;
	add.s32 	%r60, %r59, %r34;
	add.s32 	%r63, %r60, 1;
	add.s64 	%rd18, %rd1, 8;
$L__BB4_2:
	ld.param.u64 	%rd31, [_Z17kernel_resid_basePdS_S_S_iii_param_3];
	ld.param.u64 	%rd30, [_Z17kernel_resid_basePdS_S_S_iii_param_2];
	ld.param.u64 	%rd29, [_Z17kernel_resid_basePdS_S_S_iii_param_0];
	mul.wide.s32 	%rd8, %r68, 8;
	cvta.to.global.u64 	%rd9, %rd29;
	add.s64 	%rd10, %rd9, %rd8;
	cvta.to.global.u64 	%rd11, %rd30;
	add.s64 	%rd12, %rd11, %rd8;
	mul.wide.s32 	%rd13, %r67, 8;
	add.s64 	%rd14, %rd1, %rd13;
	mul.wide.s32 	%rd15, %r66, 8;
	add.s64 	%rd16, %rd1, %rd15;
	mul.wide.s32 	%rd17, %r65, 8;
	add.s64 	%rd19, %rd18, %rd17;
	mul.wide.s32 	%rd20, %r64, 8;
	add.s64 	%rd21, %rd18, %rd20;
	mul.wide.s32 	%rd22, %r63, 8;
	add.s64 	%rd23, %rd18, %rd22;
	ld.global.f64 	%fd1, [%rd14];
	ld.global.f64 	%fd2, [%rd19+-16];
	add.f64 	%fd3, %fd1, %fd2;
	ld.global.f64 	%fd4, [%rd21+-8];
	add.f64 	%fd5, %fd3, %fd4;
	ld.global.f64 	%fd6, [%rd23+-16];
	add.f64 	%fd7, %fd5, %fd6;
	ld.global.f64 	%fd8, [%rd14+16];
	ld.global.f64 	%fd9, [%rd19];
	add.f64 	%fd10, %fd8, %fd9;
	ld.global.f64 	%fd11, [%rd21+8];
	add.f64 	%fd12, %fd10, %fd11;
	ld.global.f64 	%fd13, [%rd23];
	add.f64 	%fd14, %fd12, %fd13;
	ld.global.f64 	%fd15, [%rd16];
	add.s64 	%rd24, %rd21, %rd3;
	ld.global.f64 	%fd16, [%rd24];
	add.f64 	%fd17, %fd15, %fd16;
	add.s64 	%rd25, %rd14, %rd2;
	ld.global.f64 	%fd18, [%rd25+8];
	add.f64 	%fd19, %fd17, %fd18;
	add.s64 	%rd26, %rd23, %rd3;
	ld.global.f64 	%fd20, [%rd26+-8];
	add.f64 	%fd21, %fd19, %fd20;
	ld.global.f64 	%fd22, [%rd16+-8];
	ld.global.f64 	%fd23, [%rd24+-8];
	add.f64 	%fd24, %fd22, %fd23;
	ld.global.f64 	%fd25, [%rd25];
	add.f64 	%fd26, %fd24, %fd25;
	ld.global.f64 	%fd27, [%rd26+-16];
	add.f64 	%fd28, %fd26, %fd27;
	ld.global.f64 	%fd29, [%rd16+8];
	ld.global.f64 	%fd30, [%rd24+8];
	add.f64 	%fd31, %fd29, %fd30;
	ld.global.f64 	%fd32, [%rd25+16];
	add.f64 	%fd33, %fd31, %fd32;
	ld.global.f64 	%fd34, [%rd26];
	add.f64 	%fd35, %fd33, %fd34;
	ld.global.f64 	%fd36, [%rd12];
	cvta.to.global.u64 	%rd27, %rd31;
	ld.global.f64 	%fd37, [%rd27];
	add.s64 	%rd28, %rd21, %rd2;
	ld.global.f64 	%fd38, [%rd28];
	mul.f64 	%fd39, %fd37, %fd38;
	sub.f64 	%fd40, %fd36, %fd39;
	ld.global.f64 	%fd41, [%rd27+16];
	add.f64 	%fd42, %fd7, %fd21;
	add.f64 	%fd43, %fd14, %fd42;
	mul.f64 	%fd44, %fd43, %fd41;
	sub.f64 	%fd45, %fd40, %fd44;
	ld.global.f64 	%fd46, [%rd27+24];
	add.f64 	%fd47, %fd28, %fd35;
	mul.f64 	%fd48, %fd47, %fd46;
	sub.f64 	%fd49, %fd45, %fd48;
	st.global.f64 	[%rd10], %fd49;
	mov.u32 	%r61, %ntid.x;
	add.s32 	%r69, %r69, %r61;
	add.s32 	%r62, %r69, 1;
	add.s32 	%r68, %r68, %r61;
	add.s32 	%r67, %r67, %r61;
	add.s32 	%r66, %r66, %r61;
	add.s32 	%r65, %r65, %r61;
	add.s32 	%r64, %r64, %r61;
	add.s32 	%r63, %r63, %r61;
	setp.lt.s32 	%p2, %r62, %r3;
	@%p2 bra 	$L__BB4_2;
$L__BB4_3:
	ret;

}
	// .globl	_Z12kernel_rprj3PdS_iiiix
.visible .entry _Z12kernel_rprj3PdS_iiiix(
	.param .u64 .ptr .align 1 _Z12kernel_rprj3PdS_iiiix_param_0,
	.param .u64 .ptr .align 1 _Z12kernel_rprj3PdS_iiiix_param_1,
	.param .u32 _Z12kernel_rprj3PdS_iiiix_param_2,
	.param .u32 _Z12kernel_rprj3PdS_iiiix_param_3,
	.param .u32 _Z12kernel_rprj3PdS_iiiix_param_4,
	.param .u32 _Z12kernel_rprj3PdS_iiiix_param_5,
	.param .u64 _Z12kernel_rprj3PdS_iiiix_param_6
)
{
	.reg .b32 	%r<30>;
	.reg .b64 	%rd<27>;
	.reg .b64 	%fd<55>;

	ld.param.u64 	%rd1, [_Z12kernel_rprj3PdS_iiiix_param_0];
	ld.param.u64 	%rd2, [_Z12kernel_rprj3PdS_iiiix_param_1];
	ld.param.u32 	%r1, [_Z12kernel_rprj3PdS_iiiix_param_2];
	ld.param.u32 	%r2, [_Z12kernel_rprj3PdS_iiiix_param_3];
	ld.param.u32 	%r3, [_Z12kernel_rprj3PdS_iiiix_param_4];
	ld.param.u32 	%r4, [_Z12kernel_rprj3PdS_iiiix_param_5];
	ld.param.u64 	%rd3, [_Z12kernel_rprj3PdS_iiiix_param_6];
	cvta.to.global.u64 	%rd4, %rd2;
	cvta.to.global.u64 	%rd5, %rd1;
	mov.u32 	%r5, %ntid.y;
	mov.u32 	%r6, %ctaid.y;
	mov.u32 	%r7, %tid.y;
	mad.lo.s32 	%r8, %r5, %r6, %r7;
	shl.b32 	%r9, %r8, 1;
	mov.u32 	%r10, %ntid.x;
	mov.u32 	%r11, %ctaid.x;
	mov.u32 	%r12, %tid.x;
	mad.lo.s32 	%r13, %r10, %r11, %r12;
	add.s32 	%r14, %r3, -2;
	div.u32 	%r15, %r13, %r14;
	add.s32 	%r16, %r15, 1;
	mul.lo.s32 	%r17, %r15, %r14;
	sub.s32 	%r18, %r13, %r17;
	add.s32 	%r19, %r18, 1;
	or.b32  	%r20, %r9, 1;
	shl.b32 	%r21, %r16, 1;
	shl.b32 	%r22, %r19, 1;
	mad.lo.s32 	%r23, %r4, %r8, %r4;
	add.s32 	%r24, %r16, %r23;
	mul.lo.s32 	%r25, %r24, %r3;
	cvt.s64.s32 	%rd6, %r25;
	cvt.s64.s32 	%rd7, %r19;
	add.s64 	%rd8, %rd3, %rd7;
	add.s64 	%rd9, %rd8, %rd6;
	shl.b64 	%rd10, %rd9, 3;
	add.s64 	%rd11, %rd4, %rd10;
	mad.lo.s32 	%r26, %r2, %r20, %r21;
	add.s32 	%r27, %r26, -1;
	mul.lo.s32 	%r28, %r27, %r1;
	cvt.s64.s32 	%rd12, %r28;
	cvt.s64.s32 	%rd13, %r22;
	add.s64 	%rd14, %rd12, %rd13;
	shl.b64 	%rd15, %rd14, 3;
	add.s64 	%rd16, %rd5, %rd15;
	mul.wide.s32 	%rd17, %r1, 8;
	add.s64 	%rd18, %rd16, %rd17;
	add.s64 	%rd19, %rd18, %rd17;
	mul.lo.s32 	%r29, %r2, %r1;
	mul.wide.s32 	%rd20, %r29, 8;
	add.s64 	%rd21, %rd16, %rd20;
	add.s64 	%rd22, %rd21, %rd17;
	add.s64 	%rd23, %rd22, %rd17;
	add.s64 	%rd24, %rd21, %rd20;
	add.s64 	%rd25, %rd24, %rd17;
	add.s64 	%rd26, %rd25, %rd17;
	ld.global.f64 	%fd1, [%rd16+-8];
	ld.global.f64 	%fd2, [%rd16+8];
	add.f64 	%fd3, %fd1, %fd2;
	ld.global.f64 	%fd4, [%rd19+-8];
	ld.global.f64 	%fd5, [%rd19+8];
	add.f64 	%fd6, %fd4, %fd5;
	add.f64 	%fd7, %fd3, %fd6;
	ld.global.f64 	%fd8, [%rd24+-8];
	ld.global.f64 	%fd9, [%rd24+8];
	add.f64 	%fd10, %fd8, %fd9;
	add.f64 	%fd11, %fd7, %fd10;
	ld.global.f64 	%fd12, [%rd26+-8];
	ld.global.f64 	%fd13, [%rd26+8];
	add.f64 	%fd14, %fd12, %fd13;
	add.f64 	%fd15, %fd11, %fd14;
	ld.global.f64 	%fd16, [%rd16];
	ld.global.f64 	%fd17, [%rd19];
	add.f64 	%fd18, %fd16, %fd17;
	ld.global.f64 	%fd19, [%rd24];
	ld.global.f64 	%fd20, [%rd26];
	add.f64 	%fd21, %fd19, %fd20;
	add.f64 	%fd22, %fd18, %fd21;
	ld.global.f64 	%fd23, [%rd18+-8];
	ld.global.f64 	%fd24, [%rd18+8];
	add.f64 	%fd25, %fd23, %fd24;
	add.f64 	%fd26, %fd22, %fd25;
	ld.global.f64 	%fd27, [%rd21+-8];
	ld.global.f64 	%fd28, [%rd21+8];
	add.f64 	%fd29, %fd27, %fd28;
	add.f64 	%fd30, %fd26, %fd29;
	ld.global.f64 	%fd31, [%rd23+-8];
	ld.global.f64 	%fd32, [%rd23+8];
	add.f64 	%fd33, %fd31, %fd32;
	add.f64 	%fd34, %fd30, %fd33;
	ld.global.f64 	%fd35, [%rd25+-8];
	ld.global.f64 	%fd36, [%rd25+8];
	add.f64 	%fd37, %fd35, %fd36;
	add.f64 	%fd38, %fd34, %fd37;
	ld.global.f64 	%fd39, [%rd22+-8];
	ld.global.f64 	%fd40, [%rd22+8];
	add.f64 	%fd41, %fd39, %fd40;
	ld.global.f64 	%fd42, [%rd18];
	ld.global.f64 	%fd43, [%rd21];
	add.f64 	%fd44, %fd42, %fd43;
	add.f64 	%fd45, %fd41, %fd44;
	ld.global.f64 	%fd46, [%rd23];
	ld.global.f64 	%fd47, [%rd25];
	add.f64 	%fd48, %fd46, %fd47;
	add.f64 	%fd49, %fd45, %fd48;
	ld.global.f64 	%fd50, [%rd22];
	mul.f64 	%fd51, %fd38, 0d3FC0000000000000;
	fma.rn.f64 	%fd52, %fd15, 0d3FB0000000000000, %fd51;
	fma.rn.f64 	%fd53, %fd49, 0d3FD0000000000000, %fd52;
	fma.rn.f64 	%fd54, %fd50, 0d3FE0000000000000, %fd53;
	st.global.f64 	[%rd11], %fd54;
	ret;

}
	// .globl	_Z13kernel_interpPdS_iiiix
.visible .entry _Z13kernel_interpPdS_iiiix(
	.param .u64 .ptr .align 1 _Z13kernel_interpPdS_iiiix_param_0,
	.param .u64 .ptr .align 1 _Z13kernel_interpPdS_iiiix_param_1,
	.param .u32 _Z13kernel_interpPdS_iiiix_param_2,
	.param .u32 _Z13kernel_interpPdS_iiiix_param_3,
	.param .u32 _Z13kernel_interpPdS_iiiix_param_4,
	.param .u32 _Z13kernel_interpPdS_iiiix_param_5,
	.param .u64 _Z13kernel_interpPdS_iiiix_param_6
)
{
	.reg .pred 	%p<4>;
	.reg .b32 	%r<31>;
	.reg .b64 	%rd<30>;
	.reg .b64 	%fd<39>;

	ld.param.u32 	%r3, [_Z13kernel_interpPdS_iiiix_param_2];
	ld.param.u32 	%r7, [_Z13kernel_interpPdS_iiiix_param_3];
	ld.param.u32 	%r5, [_Z13kernel_interpPdS_iiiix_param_4];
	ld.param.u32 	%r6, [_Z13kernel_interpPdS_iiiix_param_5];
	mov.u32 	%r8, %ntid.y;
	mov.u32 	%r9, %ctaid.y;
	mov.u32 	%r10, %tid.y;
	mad.lo.s32 	%r11, %r8, %r9, %r10;
	mov.u32 	%r12, %ntid.x;
	mov.u32 	%r13, %ctaid.x;
	mov.u32 	%r14, %tid.x;
	mad.lo.s32 	%r2, %r12, %r13, %r14;
	add.s32 	%r15, %r3, -1;
	setp.ge.s32 	%p1, %r2, %r15;
	add.s32 	%r16, %r7, -1;
	setp.ge.s32 	%p2, %r11, %r16;
	or.pred  	%p3, %p1, %p2;
	@%p3 bra 	$L__BB6_2;
	ld.param.u64 	%rd29, [_Z13kernel_interpPdS_iiiix_param_6];
	ld.param.u64 	%rd28, [_Z13kernel_interpPdS_iiiix_param_1];
	ld.param.u64 	%rd27, [_Z13kernel_interpPdS_iiiix_param_0];
	mov.u32 	%r17, %tid.z;
	mov.u32 	%r18, %ctaid.z;
	mov.u32 	%r19, %ntid.z;
	mad.lo.s32 	%r20, %r19, %r18, %r17;
	cvta.to.global.u64 	%rd4, %rd27;
	cvta.to.global.u64 	%rd5, %rd28;
	shl.b32 	%r21, %r2, 1;
	shl.b32 	%r22, %r11, 1;
	mad.lo.s32 	%r23, %r7, %r20, %r11;
	mul.lo.s32 	%r24, %r23, %r3;
	cvt.s64.s32 	%rd6, %r24;
	cvt.s64.s32 	%rd7, %r2;
	add.s64 	%rd8, %rd29, %rd7;
	add.s64 	%rd9, %rd8, %rd6;
	shl.b64 	%rd10, %rd9, 3;
	add.s64 	%rd11, %rd4, %rd10;
	mul.wide.s32 	%rd12, %r3, 8;
	add.s64 	%rd13, %rd11, %rd12;
	mul.lo.s32 	%r25, %r7, %r3;
	mul.wide.s32 	%rd14, %r25, 8;
	add.s64 	%rd15, %rd11, %rd14;
	add.s64 	%rd16, %rd15, %rd12;
	mul.lo.s32 	%r26, %r20, %r6;
	shl.b32 	%r27, %r26, 1;
	add.s32 	%r28, %r27, %r22;
	mul.lo.s32 	%r29, %r28, %r5;
	cvt.s64.s32 	%rd17, %r29;
	cvt.s64.s32 	%rd18, %r21;
	add.s64 	%rd19, %rd17, %rd18;
	shl.b64 	%rd20, %rd19, 3;
	add.s64 	%rd21, %rd5, %rd20;
	mul.wide.s32 	%rd22, %r5, 8;
	add.s64 	%rd23, %rd21, %rd22;
	mul.lo.s32 	%r30, %r6, %r5;
	mul.wide.s32 	%rd24, %r30, 8;
	add.s64 	%rd25, %rd21, %rd24;
	add.s64 	%rd26, %rd25, %rd22;
	ld.global.f64 	%fd1, [%rd11];
	ld.global.f64 	%fd2, [%rd11+8];
	ld.global.f64 	%fd3, [%rd13];
	add.f64 	%fd4, %fd1, %fd3;
	ld.global.f64 	%fd5, [%rd13+8];
	add.f64 	%fd6, %fd2, %fd5;
	ld.global.f64 	%fd7, [%rd15];
	add.f64 	%fd8, %fd1, %fd7;
	ld.global.f64 	%fd9, [%rd15+8];
	add.f64 	%fd10, %fd2, %fd9;
	ld.global.f64 	%fd11, [%rd16];
	add.f64 	%fd12, %fd4, %fd11;
	add.f64 	%fd13, %fd8, %fd12;
	sub.f64 	%fd14, %fd13, %fd1;
	ld.global.f64 	%fd15, [%rd16+8];
	add.f64 	%fd16, %fd6, %fd15;
	add.f64 	%fd17, %fd10, %fd16;
	sub.f64 	%fd18, %fd17, %fd2;
	ld.global.f64 	%fd19, [%rd21];
	add.f64 	%fd20, %fd1, %fd19;
	st.global.f64 	[%rd21], %fd20;
	add.f64 	%fd21, %fd1, %fd2;
	ld.global.f64 	%fd22, [%rd21+8];
	fma.rn.f64 	%fd23, %fd21, 0d3FE0000000000000, %fd22;
	st.global.f64 	[%rd21+8], %fd23;
	ld.global.f64 	%fd24, [%rd23];
	fma.rn.f64 	%fd25, %fd4, 0d3FE0000000000000, %fd24;
	st.global.f64 	[%rd23], %fd25;
	add.f64 	%fd26, %fd4, %fd6;
	ld.global.f64 	%fd27, [%rd23+8];
	fma.rn.f64 	%fd28, %fd26, 0d3FD0000000000000, %fd27;
	st.global.f64 	[%rd23+8], %fd28;
	ld.global.f64 	%fd29, [%rd25];
	fma.rn.f64 	%fd30, %fd8, 0d3FE0000000000000, %fd29;
	st.global.f64 	[%rd25], %fd30;
	add.f64 	%fd31, %fd8, %fd10;
	ld.global.f64 	%fd32, [%rd25+8];
	fma.rn.f64 	%fd33, %fd31, 0d3FD0000000000000, %fd32;
	st.global.f64 	[%rd25+8], %fd33;
	ld.global.f64 	%fd34, [%rd26];
	fma.rn.f64 	%fd35, %fd14, 0d3FD0000000000000, %fd34;
	st.global.f64 	[%rd26], %fd35;
	add.f64 	%fd36, %fd14, %fd18;
	ld.global.f64 	%fd37, [%rd26+8];
	fma.rn.f64 	%fd38, %fd36, 0d3FC0000000000000, %fd37;
	st.global.f64 	[%rd26+8], %fd38;
$L__BB6_2:
	ret;

}
	// .globl	_Z18kernel_norm2u3_optPdiiS_S_
.visible .entry _Z18kernel_norm2u3_optPdiiS_S_(
	.param .u64 .ptr .align 1 _Z18kernel_norm2u3_optPdiiS_S__param_0,
	.param .u32 _Z18kernel_norm2u3_optPdiiS_S__param_1,
	.param .u32 _Z18kernel_norm2u3_optPdiiS_S__param_2,
	.param .u64 .ptr .align 1 _Z18kernel_norm2u3_optPdiiS_S__param_3,
	.param .u64 .ptr .align 1 _Z18kernel_norm2u3_optPdiiS_S__param_4
)
{
	.reg .pred 	%p<17>;
	.reg .b32 	%r<58>;
	.reg .b64 	%rd<36>;
	.reg .b64 	%fd<53>;

	ld.param.u64 	%rd9, [_Z18kernel_norm2u3_optPdiiS_S__param_0];
	ld.param.u32 	%r22, [_Z18kernel_norm2u3_optPdiiS_S__param_1];
	ld.param.u32 	%r23, [_Z18kernel_norm2u3_optPdiiS_S__param_2];
	ld.param.u64 	%rd7, [_Z18kernel_norm2u3_optPdiiS_S__param_3];
	ld.param.u64 	%rd8, [_Z18kernel_norm2u3_optPdiiS_S__param_4];
	cvta.to.global.u64 	%rd1, %rd9;
	mov.u32 	%r57, %ntid.x;
	mov.u32 	%r24, %ntid.y;
	mov.u32 	%r2, %ctaid.y;
	mov.u32 	%r25, %tid.y;
	mad.lo.s32 	%r26, %r24, %r2, %r25;
	mov.u32 	%r3, %ctaid.x;
	mad.lo.s32 	%r27, %r23, %r26, %r23;
	add.s32 	%r28, %r3, %r27;
	mov.u32 	%r4, %tid.x;
	mad.lo.s32 	%r29, %r22, %r28, %r22;
	cvt.s64.s32 	%rd2, %r29;
	add.s32 	%r56, %r4, 1;
	add.s32 	%r6, %r22, -1;
	setp.ge.s32 	%p1, %r56, %r6;
	mov.f64 	%fd51, 0d0000000000000000;
	mov.f64 	%fd52, %fd51;
	@%p1 bra 	$L__BB7_7;
	add.s32 	%r30, %r56, %r57;
	max.u32 	%r31, %r30, %r6;
	not.b32 	%r32, %r4;
	add.s32 	%r33, %r31, %r32;
	sub.s32 	%r34, %r33, %r57;
	setp.ne.s32 	%p2, %r34, 0;
	selp.u32 	%r35, 1, 0, %p2;
	selp.s32 	%r36, -1, 0, %p2;
	add.s32 	%r37, %r34, %r36;
	div.u32 	%r38, %r37, %r57;
	add.s32 	%r7, %r38, %r35;
	and.b32  	%r39, %r7, 3;
	setp.eq.s32 	%p3, %r39, 3;
	mov.f64 	%fd52, 0d0000000000000000;
	mov.f64 	%fd51, %fd52;
	@%p3 bra 	$L__BB7_5;
	cvt.u64.u32 	%rd10, %r4;
	add.s64 	%rd11, %rd2, %rd10;
	shl.b64 	%rd12, %rd11, 3;
	add.s64 	%rd13, %rd12, %rd1;
	add.s64 	%rd35, %rd13, 8;
	mul.wide.u32 	%rd4, %r57, 8;
	add.s32 	%r40, %r7, 1;
	and.b32  	%r41, %r40, 3;
	neg.s32 	%r53, %r41;
	mov.f64 	%fd52, 0d0000000000000000;
	mov.u32 	%r54, %r4;
$L__BB7_3:
	.pragma "nounroll";
	ld.global.f64 	%fd19, [%rd35];
	fma.rn.f64 	%fd51, %fd19, %fd19, %fd51;
	abs.f64 	%fd20, %fd19;
	setp.gt.f64 	%p4, %fd20, %fd52;
	selp.f64 	%fd52, %fd20, %fd52, %p4;
	add.s32 	%r54, %r54, %r57;
	add.s64 	%rd35, %rd35, %rd4;
	add.s32 	%r53, %r53, 1;
	setp.ne.s32 	%p5, %r53, 0;
	@%p5 bra 	$L__BB7_3;
	add.s32 	%r56, %r54, 1;
$L__BB7_5:
	setp.lt.u32 	%p6, %r7, 3;
	@%p6 bra 	$L__BB7_7;
$L__BB7_6:
	cvt.u64.u32 	%rd14, %r56;
	add.s64 	%rd15, %rd14, %rd2;
	shl.b64 	%rd16, %rd15, 3;
	add.s64 	%rd17, %rd1, %rd16;
	ld.global.f64 	%fd21, [%rd17];
	fma.rn.f64 	%fd22, %fd21, %fd21, %fd51;
	abs.f64 	%fd23, %fd21;
	setp.gt.f64 	%p7, %fd23, %fd52;
	selp.f64 	%fd24, %fd23, %fd52, %p7;
	add.s32 	%r42, %r56, %r57;
	cvt.u64.u32 	%rd18, %r42;
	add.s64 	%rd19, %rd18, %rd2;
	shl.b64 	%rd20, %rd19, 3;
	add.s64 	%rd21, %rd1, %rd20;
	ld.global.f64 	%fd25, [%rd21];
	fma.rn.f64 	%fd26, %fd25, %fd25, %fd22;
	abs.f64 	%fd27, %fd25;
	setp.gt.f64 	%p8, %fd27, %fd24;
	selp.f64 	%fd28, %fd27, %fd24, %p8;
	add.s32 	%r43, %r42, %r57;
	cvt.u64.u32 	%rd22, %r43;
	add.s64 	%rd23, %rd22, %rd2;
	shl.b64 	%rd24, %rd23, 3;
	add.s64 	%rd25, %rd1, %rd24;
	ld.global.f64 	%fd29, [%rd25];
	fma.rn.f64 	%fd30, %fd29, %fd29, %fd26;
	abs.f64 	%fd31, %fd29;
	setp.gt.f64 	%p9, %fd31, %fd28;
	selp.f64 	%fd32, %fd31, %fd28, %p9;
	add.s32 	%r44, %r43, %r57;
	cvt.u64.u32 	%rd26, %r44;
	add.s64 	%rd27, %rd26, %rd2;
	shl.b64 	%rd28, %rd27, 3;
	add.s64 	%rd29, %rd1, %rd28;
	ld.global.f64 	%fd33, [%rd29];
	fma.rn.f64 	%fd51, %fd33, %fd33, %fd30;
	abs.f64 	%fd34, %fd33;
	setp.gt.f64 	%p10, %fd34, %fd32;
	selp.f64 	%fd52, %fd34, %fd32, %p10;
	add.s32 	%r56, %r44, %r57;
	setp.lt.s32 	%p11, %r56, %r6;
	@%p11 bra 	$L__BB7_6;
$L__BB7_7:
	shl.b32 	%r45, %r57, 3;
	mov.u32 	%r46, l_sum;
	add.s32 	%r17, %r46, %r45;
	shl.b32 	%r47, %r4, 3;
	add.s32 	%r18, %r46, %r47;
	st.shared.f64 	[%r18], %fd51;
	add.s32 	%r19, %r17, %r47;
	st.shared.f64 	[%r19], %fd52;
	bar.sync 	0;
	setp.lt.u32 	%p12, %r57, 2;
	@%p12 bra 	$L__BB7_11;
$L__BB7_8:
	shr.u32 	%r21, %r57, 1;
	setp.ge.u32 	%p13, %r4, %r21;
	@%p13 bra 	$L__BB7_10;
	ld.shared.f64 	%fd35, [%r19];
	shl.b32 	%r48, %r21, 3;
	add.s32 	%r49, %r19, %r48;
	ld.shared.f64 	%fd36, [%r49];
	add.s32 	%r50, %r18, %r48;
	ld.shared.f64 	%fd37, [%r50];
	ld.shared.f64 	%fd38, [%r18];
	add.f64 	%fd39, %fd37, %fd38;
	st.shared.f64 	[%r18], %fd39;
	setp.gt.f64 	%p14, %fd35, %fd36;
	selp.f64 	%fd40, %fd35, %fd36, %p14;
	st.shared.f64 	[%r19], %fd40;
$L__BB7_10:
	bar.sync 	0;
	setp.gt.u32 	%p15, %r57, 3;
	mov.u32 	%r57, %r21;
	@%p15 bra 	$L__BB7_8;
$L__BB7_11:
	setp.ne.s32 	%p16, %r4, 0;
	@%p16 bra 	$L__BB7_13;
	mov.u32 	%r51, %nctaid.x;
	mad.lo.s32 	%r52, %r2, %r51, %r3;
	ld.shared.f64 	%fd41, [l_sum];
	cvta.to.global.u64 	%rd30, %rd7;
	mul.wide.s32 	%rd31, %r52, 8;
	add.s64 	%rd32, %rd30, %rd31;
	st.global.f64 	[%rd32], %fd41;
	ld.shared.f64 	%fd42, [%r17];
	cvta.to.global.u64 	%rd33, %rd8;
	add.s64 	%rd34, %rd33, %rd31;
	st.global.f64 	[%rd34], %fd42;
$L__BB7_13:
	ret;

}
	// .globl	_Z19kernel_norm2u3_basePdiiS_S_S_S_
.visible .entry _Z19kernel_norm2u3_basePdiiS_S_S_S_(
	.param .u64 .ptr .align 1 _Z19kernel_norm2u3_basePdiiS_S_S_S__param_0,
	.param .u32 _Z19kernel_norm2u3_basePdiiS_S_S_S__param_1,
	.param .u32 _Z19kernel_norm2u3_basePdiiS_S_S_S__param_2,
	.param .u64 .ptr .align 1 _Z19kernel_norm2u3_basePdiiS_S_S_S__param_3,
	.param .u64 .ptr .align 1 _Z19kernel_norm2u3_basePdiiS_S_S_S__param_4,
	.param .u64 .ptr .align 1 _Z19kernel_norm2u3_basePdiiS_S_S_S__param_5,
	.param .u64 .ptr .align 1 _Z19kernel_norm2u3_basePdiiS_S_S_S__param_6
)
{
	.reg .pred 	%p<17>;
	.reg .b32 	%r<53>;
	.reg .b64 	%rd<46>;
	.reg .b64 	%fd<53>;

	ld.param.u64 	%rd12, [_Z19kernel_norm2u3_basePdiiS_S_S_S__param_0];
	ld.param.u32 	%r19, [_Z19kernel_norm2u3_basePdiiS_S_S_S__param_1];
	ld.param.u32 	%r20, [_Z19kernel_norm2u3_basePdiiS_S_S_S__param_2];
	ld.param.u64 	%rd8, [_Z19kernel_norm2u3_basePdiiS_S_S_S__param_3];
	ld.param.u64 	%rd9, [_Z19kernel_norm2u3_basePdiiS_S_S_S__param_4];
	ld.param.u64 	%rd10, [_Z19kernel_norm2u3_basePdiiS_S_S_S__param_5];
	ld.param.u64 	%rd11, [_Z19kernel_norm2u3_basePdiiS_S_S_S__param_6];
	cvta.to.global.u64 	%rd1, %rd12;
	mov.u32 	%r21, %ntid.y;
	mov.u32 	%r22, %ctaid.y;
	mov.u32 	%r23, %tid.y;
	mad.lo.s32 	%r24, %r21, %r22, %r23;
	mov.u32 	%r25, %ctaid.x;
	mad.lo.s32 	%r26, %r20, %r24, %r20;
	add.s32 	%r27, %r25, %r26;
	mov.u32 	%r28, %nctaid.x;
	mov.u32 	%r52, %ntid.x;
	mov.u32 	%r2, %tid.x;
	mad.lo.s32 	%r3, %r22, %r28, %r25;
	mad.lo.s32 	%r29, %r3, %r21, %r23;
	mul.lo.s32 	%r4, %r29, %r52;
	mad.lo.s32 	%r30, %r19, %r27, %r19;
	cvt.s64.s32 	%rd2, %r30;
	add.s32 	%r51, %r2, 1;
	add.s32 	%r6, %r19, -1;
	setp.ge.s32 	%p1, %r51, %r6;
	mov.f64 	%fd51, 0d0000000000000000;
	mov.f64 	%fd52, %fd51;
	@%p1 bra 	$L__BB8_7;
	add.s32 	%r31, %r51, %r52;
	max.u32 	%r32, %r31, %r6;
	not.b32 	%r33, %r2;
	add.s32 	%r34, %r32, %r33;
	sub.s32 	%r35, %r34, %r52;
	setp.ne.s32 	%p2, %r35, 0;
	selp.u32 	%r36, 1, 0, %p2;
	selp.s32 	%r37, -1, 0, %p2;
	add.s32 	%r38, %r35, %r37;
	div.u32 	%r39, %r38, %r52;
	add.s32 	%r7, %r39, %r36;
	and.b32  	%r40, %r7, 3;
	setp.eq.s32 	%p3, %r40, 3;
	mov.f64 	%fd52, 0d0000000000000000;
	mov.f64 	%fd51, %fd52;
	@%p3 bra 	$L__BB8_5;
	cvt.u64.u32 	%rd13, %r2;
	add.s64 	%rd14, %rd2, %rd13;
	shl.b64 	%rd15, %rd14, 3;
	add.s64 	%rd16, %rd15, %rd1;
	add.s64 	%rd45, %rd16, 8;
	add.s32 	%r41, %r7, 1;
	and.b32  	%r42, %r41, 3;
	neg.s32 	%r48, %r42;
	mov.f64 	%fd52, 0d0000000000000000;
	mul.wide.u32 	%rd17, %r52, 8;
	mov.u32 	%r49, %r2;
$L__BB8_3:
	.pragma "nounroll";
	ld.global.f64 	%fd19, [%rd45];
	fma.rn.f64 	%fd51, %fd19, %fd19, %fd51;
	abs.f64 	%fd20, %fd19;
	setp.gt.f64 	%p4, %fd20, %fd52;
	selp.f64 	%fd52, %fd20, %fd52, %p4;
	add.s32 	%r49, %r49, %r52;
	add.s64 	%rd45, %rd45, %rd17;
	add.s32 	%r48, %r48, 1;
	setp.ne.s32 	%p5, %r48, 0;
	@%p5 bra 	$L__BB8_3;
	add.s32 	%r51, %r49, 1;
$L__BB8_5:
	setp.lt.u32 	%p6, %r7, 3;
	@%p6 bra 	$L__BB8_7;
$L__BB8_6:
	cvt.u64.u32 	%rd18, %r51;
	add.s64 	%rd19, %rd18, %rd2;
	shl.b64 	%rd20, %rd19, 3;
	add.s64 	%rd21, %rd1, %rd20;
	ld.global.f64 	%fd21, [%rd21];
	fma.rn.f64 	%fd22, %fd21, %fd21, %fd51;
	abs.f64 	%fd23, %fd21;
	setp.gt.f64 	%p7, %fd23, %fd52;
	selp.f64 	%fd24, %fd23, %fd52, %p7;
	add.s32 	%r43, %r51, %r52;
	cvt.u64.u32 	%rd22, %r43;
	add.s64 	%rd23, %rd22, %rd2;
	shl.b64 	%rd24, %rd23, 3;
	add.s64 	%rd25, %rd1, %rd24;
	ld.global.f64 	%fd25, [%rd25];
	fma.rn.f64 	%fd26, %fd25, %fd25, %fd22;
	abs.f64 	%fd27, %fd25;
	setp.gt.f64 	%p8, %fd27, %fd24;
	selp.f64 	%fd28, %fd27, %fd24, %p8;
	add.s32 	%r44, %r43, %r52;
	cvt.u64.u32 	%rd26, %r44;
	add.s64 	%rd27, %rd26, %rd2;
	shl.b64 	%rd28, %rd27, 3;
	add.s64 	%rd29, %rd1, %rd28;
	ld.global.f64 	%fd29, [%rd29];
	fma.rn.f64 	%fd30, %fd29, %fd29, %fd26;
	abs.f64 	%fd31, %fd29;
	setp.gt.f64 	%p9, %fd31, %fd28;
	selp.f64 	%fd32, %fd31, %fd28, %p9;
	add.s32 	%r45, %r44, %r52;
	cvt.u64.u32 	%rd30, %r45;
	add.s64 	%rd31, %rd30, %rd2;
	shl.b64 	%rd32, %rd31, 3;
	add.s64 	%rd33, %rd1, %rd32;
	ld.global.f64 	%fd33, [%rd33];
	fma.rn.f64 	%fd51, %fd33, %fd33, %fd30;
	abs.f64 	%fd34, %fd33;
	setp.gt.f64 	%p10, %fd34, %fd32;
	selp.f64 	%fd52, %fd34, %fd32, %p10;
	add.s32 	%r51, %r45, %r52;
	setp.lt.s32 	%p11, %r51, %r6;
	@%p11 bra 	$L__BB8_6;
$L__BB8_7:
	add.s32 	%r46, %r4, %r2;
	cvta.to.global.u64 	%rd34, %rd10;
	mul.wide.s32 	%rd35, %r46, 8;
	add.s64 	%rd6, %rd34, %rd35;
	st.global.f64 	[%rd6], %fd51;
	cvta.to.global.u64 	%rd36, %rd11;
	add.s64 	%rd7, %rd36, %rd35;
	st.global.f64 	[%rd7], %fd52;
	bar.sync 	0;
	setp.lt.u32 	%p12, %r52, 2;
	@%p12 bra 	$L__BB8_11;
$L__BB8_8:
	shr.u32 	%r18, %r52, 1;
	setp.ge.u32 	%p13, %r2, %r18;
	@%p13 bra 	$L__BB8_10;
	ld.global.f64 	%fd35, [%rd7];
	shl.b32 	%r47, %r18, 3;
	cvt.u64.u32 	%rd37, %r47;
	add.s64 	%rd38, %rd7, %rd37;
	ld.global.f64 	%fd36, [%rd38];
	add.s64 	%rd39, %rd6, %rd37;
	ld.global.f64 	%fd37, [%rd39];
	ld.global.f64 	%fd38, [%rd6];
	add.f64 	%fd39, %fd37, %fd38;
	st.global.f64 	[%rd6], %fd39;
	setp.gt.f64 	%p14, %fd35, %fd36;
	selp.f64 	%fd40, %fd35, %fd36, %p14;
	st.global.f64 	[%rd7], %fd40;
$L__BB8_10:
	bar.sync 	0;
	setp.gt.u32 	%p15, %r52, 3;
	mov.u32 	%r52, %r18;
	@%p15 bra 	$L__BB8_8;
$L__BB8_11:
	setp.ne.s32 	%p16, %r2, 0;
	@%p16 bra 	$L__BB8_13;
	ld.global.f64 	%fd41, [%rd6];
	cvta.to.global.u64 	%rd40, %rd8;
	mul.wide.s32 	%rd41, %r3, 8;
	add.s64 	%rd42, %rd40, %rd41;
	st.global.f64 	[%rd42], %fd41;
	ld.global.f64 	%fd42, [%rd7];
	cvta.to.global.u64 	%rd43, %rd9;
	add.s64 	%rd44, %rd43, %rd41;
	st.global.f64 	[%rd44], %fd42;
$L__BB8_13:
	ret;

}
	// .globl	_Z14kernel_comm3_1Pdiii
.visible .entry _Z14kernel_comm3_1Pdiii(
	.param .u64 .ptr .align 1 _Z14kernel_comm3_1Pdiii_param_0,
	.param .u32 _Z14kernel_comm3_1Pdiii_param_1,
	.param .u32 _Z14kernel_comm3_1Pdiii_param_2,
	.param .u32 _Z14kernel_comm3_1Pdiii_param_3
)
{
	.reg .pred 	%p<2>;
	.reg .b32 	%r<17>;
	.reg .b64 	%rd<7>;
	.reg .b64 	%fd<3>;

	ld.param.u64 	%rd1, [_Z14kernel_comm3_1Pdiii_param_0];
	ld.param.u32 	%r2, [_Z14kernel_comm3_1Pdiii_param_1];
	ld.param.u32 	%r3, [_Z14kernel_comm3_1Pdiii_param_2];
	mov.u32 	%r4, %ntid.y;
	mov.u32 	%r5, %ctaid.y;
	mov.u32 	%r6, %tid.y;
	mad.lo.s32 	%r7, %r4, %r5, %r6;
	mov.u32 	%r8, %ntid.x;
	mov.u32 	%r9, %ctaid.x;
	mov.u32 	%r10, %tid.x;
	mad.lo.s32 	%r11, %r8, %r9, %r10;
	add.s32 	%r12, %r11, 1;
	mad.lo.s32 	%r13, %r3, %r7, %r3;
	add.s32 	%r1, %r13, %r12;
	add.s32 	%r14, %r3, -1;
	setp.ge.s32 	%p1, %r12, %r14;
	@%p1 bra 	$L__BB9_2;
	mul.lo.s32 	%r15, %r1, %r2;
	cvta.to.global.u64 	%rd2, %rd1;
	add.s32 	%r16, %r15, %r2;
	mul.wide.s32 	%rd3, %r16, 8;
	add.s64 	%rd4, %rd2, %rd3;
	ld.global.f64 	%fd1, [%rd4+-16];
	mul.wide.s32 	%rd5, %r15, 8;
	add.s64 	%rd6, %rd2, %rd5;
	st.global.f64 	[%rd6], %fd1;
	ld.global.f64 	%fd2, [%rd6+8];
	st.global.f64 	[%rd4+-8], %fd2;
$L__BB9_2:
	ret;

}
	// .globl	_Z14kernel_comm3_2Pdiii
.visible .entry _Z14kernel_comm3_2Pdiii(
	.param .u64 .ptr .align 1 _Z14kernel_comm3_2Pdiii_param_0,
	.param .u32 _Z14kernel_comm3_2Pdiii_param_1,
	.param .u32 _Z14kernel_comm3_2Pdiii_param_2,
	.param .u32 _Z14kernel_comm3_2Pdiii_param_3
)
{
	.reg .pred 	%p<2>;
	.reg .b32 	%r<16>;
	.reg .b64 	%rd<11>;
	.reg .b64 	%fd<3>;

	ld.param.u64 	%rd1, [_Z14kernel_comm3_2Pdiii_param_0];
	ld.param.u32 	%r2, [_Z14kernel_comm3_2Pdiii_param_1];
	ld.param.u32 	%r3, [_Z14kernel_comm3_2Pdiii_param_2];
	mov.u32 	%r4, %ntid.x;
	mov.u32 	%r5, %ctaid.x;
	mov.u32 	%r6, %tid.x;
	mad.lo.s32 	%r1, %r4, %r5, %r6;
	setp.ge.s32 	%p1, %r1, %r2;
	@%p1 bra 	$L__BB10_2;
	mov.u32 	%r7, %tid.y;
	mov.u32 	%r8, %ctaid.y;
	mov.u32 	%r9, %ntid.y;
	mad.lo.s32 	%r10, %r9, %r8, %r7;
	mad.lo.s32 	%r11, %r2, %r10, %r2;
	mad.lo.s32 	%r12, %r11, %r3, %r1;
	cvta.to.global.u64 	%rd2, %rd1;
	add.s32 	%r13, %r3, -2;
	mul.lo.s32 	%r14, %r13, %r2;
	add.s32 	%r15, %r12, %r14;
	mul.wide.s32 	%rd3, %r15, 8;
	add.s64 	%rd4, %rd2, %rd3;
	ld.global.f64 	%fd1, [%rd4];
	mul.wide.s32 	%rd5, %r12, 8;
	add.s64 	%rd6, %rd2, %rd5;
	st.global.f64 	[%rd6], %fd1;
	mul.wide.s32 	%rd7, %r2, 8;
	add.s64 	%rd8, %rd6, %rd7;
	ld.global.f64 	%fd2, [%rd8];
	mul.wide.s32 	%rd9, %r14, 8;
	add.s64 	%rd10, %rd8, %rd9;
	st.global.f64 	[%rd10], %fd2;
$L__BB10_2:
	ret;

}
	// .globl	_Z14kernel_comm3_3Pdiii
.visible .entry _Z14kernel_comm3_3Pdiii(
	.param .u64 .ptr .align 1 _Z14kernel_comm3_3Pdiii_param_0,
	.param .u32 _Z14kernel_comm3_3Pdiii_param_1,
	.param .u32 _Z14kernel_comm3_3Pdiii_param_2,
	.param .u32 _Z14kernel_comm3_3Pdiii_param_3
)
{
	.reg .pred 	%p<2>;
	.reg .b32 	%r<17>;
	.reg .b64 	%rd<11>;
	.reg .b64 	%fd<3>;

	ld.param.u64 	%rd1, [_Z14kernel_comm3_3Pdiii_param_0];
	ld.param.u32 	%r2, [_Z14kernel_comm3_3Pdiii_param_1];
	ld.param.u32 	%r3, [_Z14kernel_comm3_3Pdiii_param_2];
	ld.param.u32 	%r4, [_Z14kernel_comm3_3Pdiii_param_3];
	mov.u32 	%r5, %ntid.x;
	mov.u32 	%r6, %ctaid.x;
	mov.u32 	%r7, %tid.x;
	mad.lo.s32 	%r1, %r5, %r6, %r7;
	setp.ge.s32 	%p1, %r1, %r2;
	@%p1 bra 	$L__BB11_2;
	mov.u32 	%r8, %tid.y;
	mov.u32 	%r9, %ctaid.y;
	mov.u32 	%r10, %ntid.y;
	mad.lo.s32 	%r11, %r10, %r9, %r8;
	mad.lo.s32 	%r12, %r2, %r11, %r1;
	cvta.to.global.u64 	%rd2, %rd1;
	add.s32 	%r13, %r4, -2;
	mul.lo.s32 	%r14, %r3, %r2;
	mul.lo.s32 	%r15, %r14, %r13;
	add.s32 	%r16, %r15, %r12;
	mul.wide.s32 	%rd3, %r16, 8;
	add.s64 	%rd4, %rd2, %rd3;
	ld.global.f64 	%fd1, [%rd4];
	mul.wide.s32 	%rd5, %r12, 8;
	add.s64 	%rd6, %rd2, %rd5;
	st.global.f64 	[%rd6], %fd1;
	mul.wide.s32 	%rd7, %r14, 8;
	add.s64 	%rd8, %rd6, %rd7;
	ld.global.f64 	%fd2, [%rd8];
	mul.wide.s32 	%rd9, %r15, 8;
	add.s64 	%rd10, %rd8, %rd9;
	st.global.f64 	[%rd10], %fd2;
$L__BB11_2:
	ret;

}


// ===== COMPILED SASS (sm_100) =====

	.target	sm_100

	.elftype	@"ET_EXEC"


//--------------------- .note.nv.tkinfo           --------------------------
	.section	.note.nv.tkinfo,"",@"SHT_NOTE"
	.sectionflags	@"SHF_NOTE_NV_TKINFO"
	.tkinfo
        /*0018*/ 	.word	0x00000002
        /*0030*/ 	.string	""
        /*0030*/ 	.string	"ptxas"
        /*0030*/ 	.string	"Cuda compilation tools, release 13.0, V13.0.88"
        /*0030*/ 	.string	"Build cuda_13.0.r13.0/compiler.36424714_0"
        /*0030*/ 	.string	"-arch sm_100 -m 64 "



//--------------------- .note.nv.cuinfo           --------------------------
	.section	.note.nv.cuinfo,"",@"SHT_NOTE"
	.sectionflags	@"SHF_NOTE_NV_CUINFO"
        /*0018*/ 	.short	0x0002
        /*001a*/ 	.short	0x0064
        /*001c*/ 	.short	0x0082
	.zero		2


//--------------------- .nv.info                  --------------------------
	.section	.nv.info,"",@"SHT_CUDA_INFO"
	.align	4


	//----- nvinfo : EIATTR_REGCOUNT
	.align		4
        /*0000*/ 	.byte	0x04, 0x2f
        /*0002*/ 	.short	(.L_1 - .L_0)
	.align		4
.L_0:
        /*0004*/ 	.word	index@(_Z12kernel_zero3Pdiii)
        /*0008*/ 	.word	0x00000008


	//----- nvinfo : EIATTR_FRAME_SIZE
	.align		4
.L_1:
        /*000c*/ 	.byte	0x04, 0x11
        /*000e*/ 	.short	(.L_3 - .L_2)
	.align		4
.L_2:
        /*0010*/ 	.word	index@(_Z12kernel_zero3Pdiii)
        /*0014*/ 	.word	0x00000000


	//----- nvinfo : EIATTR_REGCOUNT
	.align		4
.L_3:
        /*0018*/ 	.byte	0x04, 0x2f
        /*001a*/ 	.short	(.L_5 - .L_4)
	.align		4
.L_4:
        /*001c*/ 	.word	index@(_Z16kernel_psinv_optPdS_S_iii)
        /*0020*/ 	.word	0x00000020


	//----- nvinfo : EIATTR_FRAME_SIZE
	.align		4
.L_5:
        /*0024*/ 	.byte	0x04, 0x11
        /*0026*/ 	.short	(.L_7 - .L_6)
	.align		4
.L_6:
        /*0028*/ 	.word	index@(_Z16kernel_psinv_optPdS_S_iii)
        /*002c*/ 	.word	0x00000000


	//----- nvinfo : EIATTR_REGCOUNT
	.align		4
.L_7:
        /*0030*/ 	.byte	0x04, 0x2f
        /*0032*/ 	.short	(.L_9 - .L_8)
	.align		4
.L_8:
        /*0034*/ 	.word	index@(_Z17kernel_psinv_basePdS_S_iii)
        /*0038*/ 	.word	0x00000020


	//----- nvinfo : EIATTR_FRAME_SIZE
	.align		4
.L_9:
        /*003c*/ 	.byte	0x04, 0x11
        /*003e*/ 	.short	(.L_11 - .L_10)
	.align		4
.L_10:
        /*0040*/ 	.word	index@(_Z17kernel_psinv_basePdS_S_iii)
        /*0044*/ 	.word	0x00000000


	//----- nvinfo : EIATTR_REGCOUNT
	.align		4
.L_11:
        /*0048*/ 	.byte	0x04, 0x2f
        /*004a*/ 	.short	(.L_13 - .L_12)
	.align		4
.L_12:
        /*004c*/ 	.word	index@(_Z16kernel_resid_optPdS_S_S_iii)
        /*0050*/ 	.word	0x00000020


	//----- nvinfo : EIATTR_FRAME_SIZE
	.align		4
.L_13:
        /*0054*/ 	.byte	0x04, 0x11
        /*0056*/ 	.short	(.L_15 - .L_14)
	.align		4
.L_14:
        /*0058*/ 	.word	index@(_Z16kernel_resid_optPdS_S_S_iii)
        /*005c*/ 	.word	0x00000000


	//----- nvinfo : EIATTR_REGCOUNT
	.align		4
.L_15:
        /*0060*/ 	.byte	0x04, 0x2f
        /*0062*/ 	.short	(.L_17 - .L_16)
	.align		4
.L_16:
        /*0064*/ 	.word	index@(_Z17kernel_resid_basePdS_S_S_iii)
        /*0068*/ 	.word	0x00000028


	//----- nvinfo : EIATTR_FRAME_SIZE
	.align		4
.L_17:
        /*006c*/ 	.byte	0x04, 0x11
        /*006e*/ 	.short	(.L_19 - .L_18)
	.align		4
.L_18:
        /*0070*/ 	.word	index@(_Z17kernel_resid_basePdS_S_S_iii)
        /*0074*/ 	.word	0x00000000


	//----- nvinfo : EIATTR_REGCOUNT
	.align		4
.L_19:
        /*0078*/ 	.byte	0x04, 0x2f
        /*007a*/ 	.short	(.L_21 - .L_20)
	.align		4
.L_20:
        /*007c*/ 	.word	index@(_Z12kernel_rprj3PdS_iiiix)
        /*0080*/ 	.word	0x00000020


	//----- nvinfo : EIATTR_FRAME_SIZE
	.align		4
.L_21:
        /*0084*/ 	.byte	0x04, 0x11
        /*0086*/ 	.short	(.L_23 - .L_22)
	.align		4
.L_22:
        /*0088*/ 	.word	index@(_Z12kernel_rprj3PdS_iiiix)
        /*008c*/ 	.word	0x00000000


	//----- nvinfo : EIATTR_REGCOUNT
	.align		4
.L_23:
        /*0090*/ 	.byte	0x04, 0x2f
        /*0092*/ 	.short	(.L_25 - .L_24)
	.align		4
.L_24:
        /*0094*/ 	.word	index@(_Z13kernel_interpPdS_iiiix)
        /*0098*/ 	.word	0x00000020


	//----- nvinfo : EIATTR_FRAME_SIZE
	.align		4
.L_25:
        /*009c*/ 	.byte	0x04, 0x11
        /*009e*/ 	.short	(.L_27 - .L_26)
	.align		4
.L_26:
        /*00a0*/ 	.word	index@(_Z13kernel_interpPdS_iiiix)
        /*00a4*/ 	.word	0x00000000


	//----- nvinfo : EIATTR_REGCOUNT
	.align		4
.L_27:
        /*00a8*/ 	.byte	0x04, 0x2f
        /*00aa*/ 	.short	(.L_29 - .L_28)
	.align		4
.L_28:
        /*00ac*/ 	.word	index@(_Z18kernel_norm2u3_optPdiiS_S_)
        /*00b0*/ 	.word	0x0000001a


	//----- nvinfo : EIATTR_FRAME_SIZE
	.align		4
.L_29:
        /*00b4*/ 	.byte	0x04, 0x11
        /*00b6*/ 	.short	(.L_31 - .L_30)
	.align		4
.L_30:
        /*00b8*/ 	.word	index@(_Z18kernel_norm2u3_optPdiiS_S_)
        /*00bc*/ 	.word	0x00000000


	//----- nvinfo : EIATTR_REGCOUNT
	.align		4
.L_31:
        /*00c0*/ 	.byte	0x04, 0x2f
        /*00c2*/ 	.short	(.L_33 - .L_32)
	.align		4
.L_32:
        /*00c4*/ 	.word	index@(_Z19kernel_norm2u3_basePdiiS_S_S_S_)
        /*00c8*/ 	.word	0x0000001a


	//----- nvinfo : EIATTR_FRAME_SIZE
	.align		4
.L_33:
        /*00cc*/ 	.byte	0x04, 0x11
        /*00ce*/ 	.short	(.L_35 - .L_34)
	.align		4
.L_34:
        /*00d0*/ 	.word	index@(_Z19kernel_norm2u3_basePdiiS_S_S_S_)
        /*00d4*/ 	.word	0x00000000


	//----- nvinfo : EIATTR_REGCOUNT
	.align		4
.L_35:
        /*00d8*/ 	.byte	0x04, 0x2f
        /*00da*/ 	.short	(.L_37 - .L_36)
	.align		4
.L_36:
        /*00dc*/ 	.word	index@(_Z14kernel_comm3_1Pdiii)
        /*00e0*/ 	.word	0x0000000c


	//----- nvinfo : EIATTR_FRAME_SIZE
	.align		4
.L_37:
        /*00e4*/ 	.byte	0x04, 0x11
        /*00e6*/ 	.short	(.L_39 - .L_38)
	.align		4
.L_38:
        /*00e8*/ 	.word	index@(_Z14kernel_comm3_1Pdiii)
        /*00ec*/ 	.word	0x00000000


	//----- nvinfo : EIATTR_REGCOUNT
	.align		4
.L_39:
        /*00f0*/ 	.byte	0x04, 0x2f
        /*00f2*/ 	.short	(.L_41 - .L_40)
	.align		4
.L_40:
        /*00f4*/ 	.word	index@(_Z14kernel_comm3_2Pdiii)
        /*00f8*/ 	.word	0x0000000e


	//----- nvinfo : EIATTR_FRAME_SIZE
	.align		4
.L_41:
        /*00fc*/ 	.byte	0x04, 0x11
        /*00fe*/ 	.short	(.L_43 - .L_42)
	.align		4
.L_42:
        /*0100*/ 	.word	index@(_Z14kernel_comm3_2Pdiii)
        /*0104*/ 	.word	0x00000000


	//----- nvinfo : EIATTR_REGCOUNT
	.align		4
.L_43:
        /*0108*/ 	.byte	0x04, 0x2f
        /*010a*/ 	.short	(.L_45 - .L_44)
	.align		4
.L_44:
        /*010c*/ 	.word	index@(_Z14kernel_comm3_3Pdiii)
        /*0110*/ 	.word	0x0000000e


	//----- nvinfo : EIATTR_FRAME_SIZE
	.align		4
.L_45:
        /*0114*/ 	.byte	0x04, 0x11
        /*0116*/ 	.short	(.L_47 - .L_46)
	.align		4
.L_46:
        /*0118*/ 	.word	index@(_Z14kernel_comm3_3Pdiii)
        /*011c*/ 	.word	0x00000000


	//----- nvinfo : EIATTR_MIN_STACK_SIZE
	.align		4
.L_47:
        /*0120*/ 	.byte	0x04, 0x12
        /*0122*/ 	.short	(.L_49 - .L_48)
	.align		4
.L_48:
        /*0124*/ 	.word	index@(_Z14kernel_comm3_3Pdiii)
        /*0128*/ 	.word	0x00000000


	//----- nvinfo : EIATTR_MIN_STACK_SIZE
	.align		4
.L_49:
        /*012c*/ 	.byte	0x04, 0x12
        /*012e*/ 	.short	(.L_51 - .L_50)
	.align		4
.L_50:
        /*0130*/ 	.word	index@(_Z14kernel_comm3_2Pdiii)
        /*0134*/ 	.word	0x00000000


	//----- nvinfo : EIATTR_MIN_STACK_SIZE
	.align		4
.L_51:
        /*0138*/ 	.byte	0x04, 0x12
        /*013a*/ 	.short	(.L_53 - .L_52)
	.align		4
.L_52:
        /*013c*/ 	.word	index@(_Z14kernel_comm3_1Pdiii)
        /*0140*/ 	.word	0x00000000


	//----- nvinfo : EIATTR_MIN_STACK_SIZE
	.align		4
.L_53:
        /*0144*/ 	.byte	0x04, 0x12
        /*0146*/ 	.short	(.L_55 - .L_54)
	.align		4
.L_54:
        /*0148*/ 	.word	index@(_Z19kernel_norm2u3_basePdiiS_S_S_S_)
        /*014c*/ 	.word	0x00000000


	//----- nvinfo : EIATTR_MIN_STACK_SIZE
	.align		4
.L_55:
        /*0150*/ 	.byte	0x04, 0x12
        /*0152*/ 	.short	(.L_57 - .L_56)
	.align		4
.L_56:
        /*0154*/ 	.word	index@(_Z18kernel_norm2u3_optPdiiS_S_)
        /*0158*/ 	.word	0x00000000


	//----- nvinfo : EIATTR_MIN_STACK_SIZE
	.align		4
.L_57:
        /*015c*/ 	.byte	0x04, 0x12
        /*015e*/ 	.short	(.L_59 - .L_58)
	.align		4
.L_58:
        /*0160*/ 	.word	index@(_Z13kernel_interpPdS_iiiix)
        /*0164*/ 	.word	0x00000000


	//----- nvinfo : EIATTR_MIN_STACK_SIZE
	.align		4
.L_59:
        /*0168*/ 	.byte	0x04, 0x12
        /*016a*/ 	.short	(.L_61 - .L_60)
	.align		4
.L_60:
        /*016c*/ 	.word	index@(_Z12kernel_rprj3PdS_iiiix)
        /*0170*/ 	.word	0x00000000


	//----- nvinfo : EIATTR_MIN_STACK_SIZE
	.align		4
.L_61:
        /*0174*/ 	.byte	0x04, 0x12
        /*0176*/ 	.short	(.L_63 - .L_62)
	.align		4
.L_62:
        /*0178*/ 	.word	index@(_Z17kernel_resid_basePdS_S_S_iii)
        /*017c*/ 	.word	0x00000000


	//----- nvinfo : EIATTR_MIN_STACK_SIZE
	.align		4
.L_63:
        /*0180*/ 	.byte	0x04, 0x12
        /*0182*/ 	.short	(.L_65 - .L_64)
	.align		4
.L_64:
        /*0184*/ 	.word	index@(_Z16kernel_resid_optPdS_S_S_iii)
        /*0188*/ 	.word	0x00000000


	//----- nvinfo : EIATTR_MIN_STACK_SIZE
	.align		4
.L_65:
        /*018c*/ 	.byte	0x04, 0x12
        /*018e*/ 	.short	(.L_67 - .L_66)
	.align		4
.L_66:
        /*0190*/ 	.word	index@(_Z17kernel_psinv_basePdS_S_iii)
        /*0194*/ 	.word	0x00000000


	//----- nvinfo : EIATTR_MIN_STACK_SIZE
	.align		4
.L_67:
        /*0198*/ 	.byte	0x04, 0x12
        /*019a*/ 	.short	(.L_69 - .L_68)
	.align		4
.L_68:
        /*019c*/ 	.word	index@(_Z16kernel_psinv_optPdS_S_iii)
        /*01a0*/ 	.word	0x00000000


	//----- nvinfo : EIATTR_MIN_STACK_SIZE
	.align		4
.L_69:
        /*01a4*/ 	.byte	0x04, 0x12
        /*01a6*/ 	.short	(.L_71 - .L_70)
	.align		4
.L_70:
        /*01a8*/ 	.word	index@(_Z12kernel_zero3Pdiii)
        /*01ac*/ 	.word	0x00000000
.L_71:


//--------------------- .nv.compat                --------------------------
	.section	.nv.compat,"",@"SHT_CUDA_COMPAT_INFO"
	.align	4
        /*0000*/ 	.byte	0x02, 0x09, 0x00, 0x00, 0x02, 0x02, 0x01, 0x00, 0x02, 0x05, 0x05, 0x00, 0x03, 0x07, 0x01, 0x01
        /*0010*/ 	.byte	0x02, 0x03, 0x00, 0x00, 0x02, 0x06, 0x01, 0x00, 0x04, 0x0b, 0x08, 0x00, 0x01, 0x00, 0x00, 0x00
        /*0020*/ 	.byte	0x00, 0x00, 0x00, 0x00


//--------------------- .nv.info._Z14kernel_comm3_3Pdiii --------------------------
	.section	.nv.info._Z14kernel_comm3_3Pdiii,"",@"SHT_CUDA_INFO"
	.sectionflags	@""
	.align	4


	//----- nvinfo : EIATTR_CUDA_API_VERSION
	.align		4
        /*0000*/ 	.byte	0x04, 0x37
        /*0002*/ 	.short	(.L_73 - .L_72)
.L_72:
        /*0004*/ 	.word	0x00000082


	//----- nvinfo : EIATTR_KPARAM_INFO
	.align		4
.L_73:
        /*0008*/ 	.byte	0x04, 0x17
        /*000a*/ 	.short	(.L_75 - .L_74)
.L_74:
        /*000c*/ 	.word	0x00000000
        /*0010*/ 	.short	0x0003
        /*0012*/ 	.short	0x0010
        /*0014*/ 	.byte	0x00, 0xf0, 0x11, 0x00


	//----- nvinfo : EIATTR_KPARAM_INFO
	.align		4
.L_75:
        /*0018*/ 	.byte	0x04, 0x17
        /*001a*/ 	.short	(.L_77 - .L_76)
.L_76:
        /*001c*/ 	.word	0x00000000
        /*0020*/ 	.short	0x0002
        /*0022*/ 	.short	0x000c
        /*0024*/ 	.byte	0x00, 0xf0, 0x11, 0x00


	//----- nvinfo : EIATTR_KPARAM_INFO
	.align		4
.L_77:
        /*0028*/ 	.byte	0x04, 0x17
        /*002a*/ 	.short	(.L_79 - .L_78)
.L_78:
        /*002c*/ 	.word	0x00000000
        /*0030*/ 	.short	0x0001
        /*0032*/ 	.short	0x0008
        /*0034*/ 	.byte	0x00, 0xf0, 0x11, 0x00


	//----- nvinfo : EIATTR_KPARAM_INFO
	.align		4
.L_79:
        /*0038*/ 	.byte	0x04, 0x17
        /*003a*/ 	.short	(.L_81 - .L_80)
.L_80:
        /*003c*/ 	.word	0x00000000
        /*0040*/ 	.short	0x0000
        /*0042*/ 	.short	0x0000
        /*0044*/ 	.byte	0x00, 0xf5, 0x21, 0x00


	//----- nvinfo : EIATTR_SPARSE_MMA_MASK
	.align		4
.L_81:
        /*0048*/ 	.byte	0x03, 0x50
        /*004a*/ 	.short	0x0000


	//----- nvinfo : EIATTR_MAXREG_COUNT
	.align		4
        /*004c*/ 	.byte	0x03, 0x1b
        /*004e*/ 	.short	0x00ff


	//----- nvinfo : EIATTR_MERCURY_ISA_VERSION
	.align		4
        /*0050*/ 	.byte	0x03, 0x5f
        /*0052*/ 	.short	0x0101


	//----- nvinfo : EIATTR_VRC_CTA_INIT_COUNT
	.align		4
        /*0054*/ 	.byte	0x02, 0x4a
	.zero		1
	.zero		1


	//----- nvinfo : EIATTR_EXIT_INSTR_OFFSETS
	.align		4
        /*0058*/ 	.byte	0x04, 0x1c
        /*005a*/ 	.short	(.L_83 - .L_82)


	//   ....[0]....
.L_82:
        /*005c*/ 	.word	0x00000070


	//   ....[1]....
        /*0060*/ 	.word	0x000001d0


	//----- nvinfo : EIATTR_CBANK_PARAM_SIZE
	.align		4
.L_83:
        /*0064*/ 	.byte	0x03, 0x19
        /*0066*/ 	.short	0x0014


	//----- nvinfo : EIATTR_PARAM_CBANK
	.align		4
        /*0068*/ 	.byte	0x04, 0x0a
        /*006a*/ 	.short	(.L_85 - .L_84)
	.align		4
.L_84:
        /*006c*/ 	.word	index@(.nv.constant0._Z14kernel_comm3_3Pdiii)
        /*0070*/ 	.short	0x0380
        /*0072*/ 	.short	0x0014


	//----- nvinfo : EIATTR_SW_WAR
	.align		4
.L_85:
        /*0074*/ 	.byte	0x04, 0x36
        /*0076*/ 	.short	(.L_87 - .L_86)
.L_86:
        /*0078*/ 	.word	0x00000008
.L_87:


//--------------------- .nv.info._Z14kernel_comm3_2Pdiii --------------------------
	.section	.nv.info._Z14kernel_comm3_2Pdiii,"",@"SHT_CUDA_INFO"
	.sectionflags	@""
	.align	4


	//----- nvinfo : EIATTR_CUDA_API_VERSION
	.align		4
        /*0000*/ 	.byte	0x04, 0x37
        /*0002*/ 	.short	(.L_89 - .L_88)
.L_88:
        /*0004*/ 	.word	0x00000082


	//----- nvinfo : EIATTR_KPARAM_INFO
	.align		4
.L_89:
        /*0008*/ 	.byte	0x04, 0x17
        /*000a*/ 	.short	(.L_91 - .L_90)
.L_90:
        /*000c*/ 	.word	0x00000000
        /*0010*/ 	.short	0x0003
        /*0012*/ 	.short	0x0010
        /*0014*/ 	.byte	0x00, 0xf0, 0x11, 0x00


	//----- nvinfo : EIATTR_KPARAM_INFO
	.align		4
.L_91:
        /*0018*/ 	.byte	0x04, 0x17
        /*001a*/ 	.short	(.L_93 - .L_92)
.L_92:
        /*001c*/ 	.word	0x00000000
        /*0020*/ 	.short	0x0002
        /*0022*/ 	.short	0x000c
        /*0024*/ 	.byte	0x00, 0xf0, 0x11, 0x00


	//----- nvinfo : EIATTR_KPARAM_INFO
	.align		4
.L_93:
        /*0028*/ 	.byte	0x04, 0x17
        /*002a*/ 	.short	(.L_95 - .L_94)
.L_94:
        /*002c*/ 	.word	0x00000000
        /*0030*/ 	.short	0x0001
        /*0032*/ 	.short	0x0008
        /*0034*/ 	.byte	0x00, 0xf0, 0x11, 0x00


	//----- nvinfo : EIATTR_KPARAM_INFO
	.align		4
.L_95:
        /*0038*/ 	.byte	0x04, 0x17
        /*003a*/ 	.short	(.L_97 - .L_96)
.L_96:
        /*003c*/ 	.word	0x00000000
        /*0040*/ 	.short	0x0000
        /*0042*/ 	.short	0x0000
        /*0044*/ 	.byte	0x00, 0xf5, 0x21, 0x00


	//----- nvinfo : EIATTR_SPARSE_MMA_MASK
	.align		4
.L_97:
        /*0048*/ 	.byte	0x03, 0x50
        /*004a*/ 	.short	0x0000


	//----- nvinfo : EIATTR_MAXREG_COUNT
	.align		4
        /*004c*/ 	.byte	0x03, 0x1b
        /*004e*/ 	.short	0x00ff


	//----- nvinfo : EIATTR_MERCURY_ISA_VERSION
	.align		4
        /*0050*/ 	.byte	0x03, 0x5f
        /*0052*/ 	.short	0x0101


	//----- nvinfo : EIATTR_VRC_CTA_INIT_COUNT
	.align		4
        /*0054*/ 	.byte	0x02, 0x4a
	.zero		1
	.zero		1


	//----- nvinfo : EIATTR_EXIT_INSTR_OFFSETS
	.align		4
        /*0058*/ 	.byte	0x04, 0x1c
        /*005a*/ 	.short	(.L_99 - .L_98)


	//   ....[0]....
.L_98:
        /*005c*/ 	.word	0x00000070


	//   ....[1]....
        /*0060*/ 	.word	0x000001c0


	//----- nvinfo : EIATTR_CBANK_PARAM_SIZE
	.align		4
.L_99:
        /*0064*/ 	.byte	0x03, 0x19
        /*0066*/ 	.short	0x0014


	//----- nvinfo : EIATTR_PARAM_CBANK
	.align		4
        /*0068*/ 	.byte	0x04, 0x0a
        /*006a*/ 	.short	(.L_101 - .L_100)
	.align		4
.L_100:
        /*006c*/ 	.word	index@(.nv.constant0._Z14kernel_comm3_2Pdiii)
        /*0070*/ 	.short	0x0380
        /*0072*/ 	.short	0x0014


	//----- nvinfo : EIATTR_SW_WAR
	.align		4
.L_101:
        /*0074*/ 	.byte	0x04, 0x36
        /*0076*/ 	.short	(.L_103 - .L_102)
.L_102:
        /*0078*/ 	.word	0x00000008
.L_103:


//--------------------- .nv.info._Z14kernel_comm3_1Pdiii --------------------------
	.section	.nv.info._Z14kernel_comm3_1Pdiii,"",@"SHT_CUDA_INFO"
	.sectionflags	@""
	.align	4


	//----- nvinfo : EIATTR_CUDA_API_VERSION
	.align		4
        /*0000*/ 	.byte	0x04, 0x37
        /*0002*/ 	.short	(.L_105 - .L_104)
.L_104:
        /*0004*/ 	.word	0x00000082


	//----- nvinfo : EIATTR_KPARAM_INFO
	.align		4
.L_105:
        /*0008*/ 	.byte	0x04, 0x17
        /*000a*/ 	.short	(.L_107 - .L_106)
.L_106:
        /*000c*/ 	.word	0x00000000
        /*0010*/ 	.short	0x0003
        /*0012*/ 	.short	0x0010
        /*0014*/ 	.byte	0x00, 0xf0, 0x11, 0x00


	//----- nvinfo : EIATTR_KPARAM_INFO
	.align		4
.L_107:
        /*0018*/ 	.byte	0x04, 0x17
        /*001a*/ 	.short	(.L_109 - .L_108)
.L_108:
        /*001c*/ 	.word	0x00000000
        /*0020*/ 	.short	0x0002
        /*0022*/ 	.short	0x000c
        /*0024*/ 	.byte	0x00, 0xf0, 0x11, 0x00


	//----- nvinfo : EIATTR_KPARAM_INFO
	.align		4
.L_109:
        /*0028*/ 	.byte	0x04, 0x17
        /*002a*/ 	.short	(.L_111 - .L_110)
.L_110:
        /*002c*/ 	.word	0x00000000
        /*0030*/ 	.short	0x0001
        /*0032*/ 	.short	0x0008
        /*0034*/ 	.byte	0x00, 0xf0, 0x11, 0x00


	//----- nvinfo : EIATTR_KPARAM_INFO
	.align		4
.L_111:
        /*0038*/ 	.byte	0x04, 0x17
        /*003a*/ 	.short	(.L_113 - .L_112)
.L_112:
        /*003c*/ 	.word	0x00000000
        /*0040*/ 	.short	0x0000
        /*0042*/ 	.short	0x0000
        /*0044*/ 	.byte	0x00, 0xf5, 0x21, 0x00


	//----- nvinfo : EIATTR_SPARSE_MMA_MASK
	.align		4
.L_113:
        /*0048*/ 	.byte	0x03, 0x50
        /*004a*/ 	.short	0x0000


	//----- nvinfo : EIATTR_MAXREG_COUNT
	.align		4
        /*004c*/ 	.byte	0x03, 0x1b
        /*004e*/ 	.short	0x00ff


	//----- nvinfo : EIATTR_MERCURY_ISA_VERSION
	.align		4
        /*0050*/ 	.byte	0x03, 0x5f
        /*0052*/ 	.short	0x0101


	//----- nvinfo : EIATTR_VRC_CTA_INIT_COUNT
	.align		4
        /*0054*/ 	.byte	0x02, 0x4a
	.zero		1
	.zero		1


	//----- nvinfo : EIATTR_EXIT_INSTR_OFFSETS
	.align		4
        /*0058*/ 	.byte	0x04, 0x1c
        /*005a*/ 	.short	(.L_115 - .L_114)


	//   ....[0]....
.L_114:
        /*005c*/ 	.word	0x000000d0


	//   ....[1]....
        /*0060*/ 	.word	0x000001b0


	//----- nvinfo : EIATTR_CBANK_PARAM_SIZE
	.align		4
.L_115:
        /*0064*/ 	.byte	0x03, 0x19
        /*0066*/ 	.short	0x0014


	//----- nvinfo : EIATTR_PARAM_CBANK
	.align		4
        /*0068*/ 	.byte	0x04, 0x0a
        /*006a*/ 	.short	(.L_117 - .L_116)
	.align		4
.L_116:
        /*006c*/ 	.word	index@(.nv.constant0._Z14kernel_comm3_1Pdiii)
        /*0070*/ 	.short	0x0380
        /*0072*/ 	.short	0x0014


	//----- nvinfo : EIATTR_SW_WAR
	.align		4
.L_117:
        /*0074*/ 	.byte	0x04, 0x36
        /*0076*/ 	.short	(.L_119 - .L_118)
.L_118:
        /*0078*/ 	.word	0x00000008
.L_119:


//--------------------- .nv.info._Z19kernel_norm2u3_basePdiiS_S_S_S_ --------------------------
	.section	.nv.info._Z19kernel_norm2u3_basePdiiS_S_S_S_,"",@"SHT_CUDA_INFO"
	.sectionflags	@""
	.align	4


	//----- nvinfo : EIATTR_CUDA_API_VERSION
	.align		4
        /*0000*/ 	.byte	0x04, 0x37
        /*0002*/ 	.short	(.L_121 - .L_120)
.L_120:
        /*0004*/ 	.word	0x00000082


	//----- nvinfo : EIATTR_KPARAM_INFO
	.align		4
.L_121:
        /*0008*/ 	.byte	0x04, 0x17
        /*000a*/ 	.short	(.L_123 - .L_122)
.L_122:
        /*000c*/ 	.word	0x00000000
        /*0010*/ 	.short	0x0006
        /*0012*/ 	.short	0x0028
        /*0014*/ 	.byte	0x00, 0xf5, 0x21, 0x00


	//----- nvinfo : EIATTR_KPARAM_INFO
	.align		4
.L_123:
        /*0018*/ 	.byte	0x04, 0x17
        /*001a*/ 	.short	(.L_125 - .L_124)
.L_124:
        /*001c*/ 	.word	0x00000000
        /*0020*/ 	.short	0x0005
        /*0022*/ 	.short	0x0020
        /*0024*/ 	.byte	0x00, 0xf5, 0x21, 0x00


	//----- nvinfo : EIATTR_KPARAM_INFO
	.align		4
.L_125:
        /*0028*/ 	.byte	0x04, 0x17
        /*002a*/ 	.short	(.L_127 - .L_126)
.L_126:
        /*002c*/ 	.word	0x00000000
        /*0030*/ 	.short	0x0004
        /*0032*/ 	.short	0x0018
        /*0034*/ 	.byte	0x00, 0xf5, 0x21, 0x00


	//----- nvinfo : EIATTR_KPARAM_INFO
	.align		4
.L_127:
        /*0038*/ 	.byte	0x04, 0x17
        /*003a*/ 	.short	(.L_129 - .L_128)
.L_128:
        /*003c*/ 	.word	0x00000000
        /*0040*/ 	.short	0x0003
        /*0042*/ 	.short	0x0010
        /*0044*/ 	.byte	0x00, 0xf5, 0x21, 0x00


	//----- nvinfo : EIATTR_KPARAM_INFO
	.align		4
.L_129:
        /*0048*/ 	.byte	0x04, 0x17
        /*004a*/ 	.short	(.L_131 - .L_130)
.L_130:
        /*004c*/ 	.word	0x00000000
        /*0050*/ 	.short	0x0002
        /*0052*/ 	.short	0x000c
        /*0054*/ 	.byte	0x00, 0xf0, 0x11, 0x00


	//----- nvinfo : EIATTR_KPARAM_INFO
	.align		4
.L_131:
        /*0058*/ 	.byte	0x04, 0x17
        /*005a*/ 	.short	(.L_133 - .L_132)
.L_132:
        /*005c*/ 	.word	0x00000000
        /*0060*/ 	.short	0x0001
        /*0062*/ 	.short	0x0008
        /*0064*/ 	.byte	0x00, 0xf0, 0x11, 0x00


	//----- nvinfo : EIATTR_KPARAM_INFO
	.align		4
.L_133:
        /*0068*/ 	.byte	0x04, 0x17
        /*006a*/ 	.short	(.L_135 - .L_134)
.L_134:
        /*006c*/ 	.word	0x00000000
        /*0070*/ 	.short	0x0000
        /*0072*/ 	.short	0x0000
        /*0074*/ 	.byte	0x00, 0xf5, 0x21, 0x00


	//----- nvinfo : EIATTR_SPARSE_MMA_MASK
	.align		4
.L_135:
        /*0078*/ 	.byte	0x03, 0x50
        /*007a*/ 	.short	0x0000


	//----- nvinfo : EIATTR_MAXREG_COUNT
	.align		4
        /*007c*/ 	.byte	0x03, 0x1b
        /*007e*/ 	.short	0x00ff


	//----- nvinfo : EIATTR_NUM_BARRIERS
	.align		4
        /*0080*/ 	.byte	0x02, 0x4c
        /*0082*/ 	.byte	0x01
	.zero		1


	//----- nvinfo : EIATTR_MERCURY_ISA_VERSION
	.align		4
        /*0084*/ 	.byte	0x03, 0x5f
        /*0086*/ 	.short	0x0101


	//----- nvinfo : EIATTR_VRC_CTA_INIT_COUNT
	.align		4
        /*0088*/ 	.byte	0x02, 0x4a
	.zero		1
	.zero		1


	//----- nvinfo : EIATTR_EXIT_INSTR_OFFSETS
	.align		4
        /*008c*/ 	.byte	0x04, 0x1c
        /*008e*/ 	.short	(.L_137 - .L_136)


	//   ....[0]....
.L_136:
        /*0090*/ 	.word	0x00000ac0


	//   ....[1]....
        /*0094*/ 	.word	0x00000b50


	//----- nvinfo : EIATTR_CRS_STACK_SIZE
	.align		4
.L_137:
        /*0098*/ 	.byte	0x04, 0x1e
        /*009a*/ 	.short	(.L_139 - .L_138)
.L_138:
        /*009c*/ 	.word	0x00000000


	//----- nvinfo : EIATTR_CBANK_PARAM_SIZE
	.align		4
.L_139:
        /*00a0*/ 	.byte	0x03, 0x19
        /*00a2*/ 	.short	0x0030


	//----- nvinfo : EIATTR_PARAM_CBANK
	.align		4
        /*00a4*/ 	.byte	0x04, 0x0a
        /*00a6*/ 	.short	(.L_141 - .L_140)
	.align		4
.L_140:
        /*00a8*/ 	.word	index@(.nv.constant0._Z19kernel_norm2u3_basePdiiS_S_S_S_)
        /*00ac*/ 	.short	0x0380
        /*00ae*/ 	.short	0x0030


	//----- nvinfo : EIATTR_SW_WAR
	.align		4
.L_141:
        /*00b0*/ 	.byte	0x04, 0x36
        /*00b2*/ 	.short	(.L_143 - .L_142)
.L_142:
        /*00b4*/ 	.word	0x00000008
.L_143:


//--------------------- .nv.info._Z18kernel_norm2u3_optPdiiS_S_ --------------------------
	.section	.nv.info._Z18kernel_norm2u3_optPdiiS_S_,"",@"SHT_CUDA_INFO"
	.sectionflags	@""
	.align	4


	//----- nvinfo : EIATTR_CUDA_API_VERSION
	.align		4
        /*0000*/ 	.byte	0x04, 0x37
        /*0002*/ 	.short	(.L_145 - .L_144)
.L_144:
        /*0004*/ 	.word	0x00000082


	//----- nvinfo : EIATTR_KPARAM_INFO
	.align		4
.L_145:
        /*0008*/ 	.byte	0x04, 0x17
        /*000a*/ 	.short	(.L_147 - .L_146)
.L_146:
        /*000c*/ 	.word	0x00000000
        /*0010*/ 	.short	0x0004
        /*0012*/ 	.short	0x0018
        /*0014*/ 	.byte	0x00, 0xf5, 0x21, 0x00


	//----- nvinfo : EIATTR_KPARAM_INFO
	.align		4
.L_147:
        /*0018*/ 	.byte	0x04, 0x17
        /*001a*/ 	.short	(.L_149 - .L_148)
.L_148:
        /*001c*/ 	.word	0x00000000
        /*0020*/ 	.short	0x0003
        /*0022*/ 	.short	0x0010
        /*0024*/ 	.byte	0x00, 0xf5, 0x21, 0x00


	//----- nvinfo : EIATTR_KPARAM_INFO
	.align		4
.L_149:
        /*0028*/ 	.byte	0x04, 0x17
        /*002a*/ 	.short	(.L_151 - .L_150)
.L_150:
        /*002c*/ 	.word	0x00000000
        /*0030*/ 	.short	0x0002
        /*0032*/ 	.short	0x000c
        /*0034*/ 	.byte	0x00, 0xf0, 0x11, 0x00


	//----- nvinfo : EIATTR_KPARAM_INFO
	.align		4
.L_151:
        /*0038*/ 	.byte	0x04, 0x17
        /*003a*/ 	.short	(.L_153 - .L_152)
.L_152:
        /*003c*/ 	.word	0x00000000
        /*0040*/ 	.short	0x0001
        /*0042*/ 	.short	0x0008
        /*0044*/ 	.byte	0x00, 0xf0, 0x11, 0x00


	//----- nvinfo : EIATTR_KPARAM_INFO
	.align		4
.L_153:
        /*0048*/ 	.byte	0x04, 0x17
        /*004a*/ 	.short	(.L_155 - .L_154)
.L_154:
        /*004c*/ 	.word	0x00000000
        /*0050*/ 	.short	0x0000
        /*0052*/ 	.short	0x0000
        /*0054*/ 	.byte	0x00, 0xf5, 0x21, 0x00


	//----- nvinfo : EIATTR_SPARSE_MMA_MASK
	.align		4
.L_155:
        /*0058*/ 	.byte	0x03, 0x50
        /*005a*/ 	.short	0x0000


	//----- nvinfo : EIATTR_MAXREG_COUNT
	.align		4
        /*005c*/ 	.byte	0x03, 0x1b
        /*005e*/ 	.short	0x00ff


	//----- nvinfo : EIATTR_NUM_BARRIERS
	.align		4
        /*0060*/ 	.byte	0x02, 0x4c
        /*0062*/ 	.byte	0x01
	.zero		1


	//----- nvinfo : EIATTR_MERCURY_ISA_VERSION
	.align		4
        /*0064*/ 	.byte	0x03, 0x5f
        /*0066*/ 	.short	0x0101


	//----- nvinfo : EIATTR_VRC_CTA_INIT_COUNT
	.align		4
        /*0068*/ 	.byte	0x02, 0x4a
	.zero		1
	.zero		1


	//----- nvinfo : EIATTR_EXIT_INSTR_OFFSETS
	.align		4
        /*006c*/ 	.byte	0x04, 0x1c
        /*006e*/ 	.short	(.L_157 - .L_156)


	//   ....[0]....
.L_156:
        /*0070*/ 	.word	0x00000a80


	//   ....[1]....
        /*0074*/ 	.word	0x00000b60


	//----- nvinfo : EIATTR_CRS_STACK_SIZE
	.align		4
.L_157:
        /*0078*/ 	.byte	0x04, 0x1e
        /*007a*/ 	.short	(.L_159 - .L_158)
.L_158:
        /*007c*/ 	.word	0x00000000


	//----- nvinfo : EIATTR_CBANK_PARAM_SIZE
	.align		4
.L_159:
        /*0080*/ 	.byte	0x03, 0x19
        /*0082*/ 	.short	0x0020


	//----- nvinfo : EIATTR_PARAM_CBANK
	.align		4
        /*0084*/ 	.byte	0x04, 0x0a
        /*0086*/ 	.short	(.L_161 - .L_160)
	.align		4
.L_160:
        /*0088*/ 	.word	index@(.nv.constant0._Z18kernel_norm2u3_optPdiiS_S_)
        /*008c*/ 	.short	0x0380
        /*008e*/ 	.short	0x0020


	//----- nvinfo : EIATTR_SW_WAR
	.align		4
.L_161:
        /*0090*/ 	.byte	0x04, 0x36
        /*0092*/ 	.short	(.L_163 - .L_162)
.L_162:
        /*0094*/ 	.word	0x00000008
.L_163:


//--------------------- .nv.info._Z13kernel_interpPdS_iiiix --------------------------
	.section	.nv.info._Z13kernel_interpPdS_iiiix,"",@"SHT_CUDA_INFO"
	.sectionflags	@""
	.align	4


	//----- nvinfo : EIATTR_CUDA_API_VERSION
	.align		4
        /*0000*/ 	.byte	0x04, 0x37
        /*0002*/ 	.short	(.L_165 - .L_164)
.L_164:
        /*0004*/ 	.word	0x00000082


	//----- nvinfo : EIATTR_KPARAM_INFO
	.align		4
.L_165:
        /*0008*/ 	.byte	0x04, 0x17
        /*000a*/ 	.short	(.L_167 - .L_166)
.L_166:
        /*000c*/ 	.word	0x00000000
        /*0010*/ 	.short	0x0006
        /*0012*/ 	.short	0x0020
        /*0014*/ 	.byte	0x00, 0xf0, 0x21, 0x00


	//----- nvinfo : EIATTR_KPARAM_INFO
	.align		4
.L_167:
        /*0018*/ 	.byte	0x04, 0x17
        /*001a*/ 	.short	(.L_169 - .L_168)
.L_168:
        /*001c*/ 	.word	0x00000000
        /*0020*/ 	.short	0x0005
        /*0022*/ 	.short	0x001c
        /*0024*/ 	.byte	0x00, 0xf0, 0x11, 0x00


	//----- nvinfo : EIATTR_KPARAM_INFO
	.align		4
.L_169:
        /*0028*/ 	.byte	0x04, 0x17
        /*002a*/ 	.short	(.L_171 - .L_170)
.L_170:
        /*002c*/ 	.word	0x00000000
        /*0030*/ 	.short	0x0004
        /*0032*/ 	.short	0x0018
        /*0034*/ 	.byte	0x00, 0xf0, 0x11, 0x00


	//----- nvinfo : EIATTR_KPARAM_INFO
	.align		4
.L_171:
        /*0038*/ 	.byte	0x04, 0x17
        /*003a*/ 	.short	(.L_173 - .L_172)
.L_172:
        /*003c*/ 	.word	0x00000000
        /*0040*/ 	.short	0x0003
        /*0042*/ 	.short	0x0014
        /*0044*/ 	.byte	0x00, 0xf0, 0x11, 0x00


	//----- nvinfo : EIATTR_KPARAM_INFO
	.align		4
.L_173:
        /*0048*/ 	.byte	0x04, 0x17
        /*004a*/ 	.short	(.L_175 - .L_174)
.L_174:
        /*004c*/ 	.word	0x00000000
        /*0050*/ 	.short	0x0002
        /*0052*/ 	.short	0x0010
        /*0054*/ 	.byte	0x00, 0xf0, 0x11, 0x00


	//----- nvinfo : EIATTR_KPARAM_INFO
	.align		4
.L_175:
        /*0058*/ 	.byte	0x04, 0x17
        /*005a*/ 	.short	(.L_177 - .L_176)
.L_176:
        /*005c*/ 	.word	0x00000000
        /*0060*/ 	.short	0x0001
        /*0062*/ 	.short	0x0008
        /*0064*/ 	.byte	0x00, 0xf5, 0x21, 0x00


	//----- nvinfo : EIATTR_KPARAM_INFO
	.align		4
.L_177:
        /*0068*/ 	.byte	0x04, 0x17
        /*006a*/ 	.short	(.L_179 - .L_178)
.L_178:
        /*006c*/ 	.word	0x00000000
        /*0070*/ 	.short	0x0000
        /*0072*/ 	.short	0x0000
        /*0074*/ 	.byte	0x00, 0xf5, 0x21, 0x00


	//----- nvinfo : EIATTR_SPARSE_MMA_MASK
	.align		4
.L_179:
        /*0078*/ 	.byte	0x03, 0x50
        /*007a*/ 	.short	0x0000


	//----- nvinfo : EIATTR_MAXREG_COUNT
	.align		4
        /*007c*/ 	.byte	0x03, 0x1b
        /*007e*/ 	.short	0x00ff


	//----- nvinfo : EIATTR_MERCURY_ISA_VERSION
	.align		4
        /*0080*/ 	.byte	0x03, 0x5f
        /*0082*/ 	.short	0x0101


	//----- nvinfo : EIATTR_VRC_CTA_INIT_COUNT
	.align		4
        /*0084*/ 	.byte	0x02, 0x4a
	.zero		1
	.zero		1


	//----- nvinfo : EIATTR_EXIT_INSTR_OFFSETS
	.align		4
        /*0088*/ 	.byte	0x04, 0x1c
        /*008a*/ 	.short	(.L_181 - .L_180)


	//   ....[0]....
.L_180:
        /*008c*/ 	.word	0x000000e0


	//   ....[1]....
        /*0090*/ 	.word	0x000005e0


	//----- nvinfo : EIATTR_CBANK_PARAM_SIZE
	.align		4
.L_181:
        /*0094*/ 	.byte	0x03, 0x19
        /*0096*/ 	.short	0x0028


	//----- nvinfo : EIATTR_PARAM_CBANK
	.align		4
        /*0098*/ 	.byte	0x04, 0x0a
        /*009a*/ 	.short	(.L_183 - .L_182)
	.align		4
.L_182:
        /*009c*/ 	.word	index@(.nv.constant0._Z13kernel_interpPdS_iiiix)
        /*00a0*/ 	.short	0x0380
        /*00a2*/ 	.short	0x0028


	//----- nvinfo : EIATTR_SW_WAR
	.align		4
.L_183:
        /*00a4*/ 	.byte	0x04, 0x36
        /*00a6*/ 	.short	(.L_185 - .L_184)
.L_184:
        /*00a8*/ 	.word	0x00000008
.L_185:


//--------------------- .nv.info._Z12kernel_rprj3PdS_iiiix --------------------------
	.section	.nv.info._Z12kernel_rprj3PdS_iiiix,"",@"SHT_CUDA_INFO"
	.sectionflags	@""
	.align	4


	//----- nvinfo : EIATTR_CUDA_API_VERSION
	.align		4
        /*0000*/ 	.byte	0x04, 0x37
        /*0002*/ 	.short	(.L_187 - .L_186)
.L_186:
        /*0004*/ 	.word	0x00000082


	//----- nvinfo : EIATTR_KPARAM_INFO
	.align		4
.L_187:
        /*0008*/ 	.byte	0x04, 0x17
        /*000a*/ 	.short	(.L_189 - .L_188)
.L_188:
        /*000c*/ 	.word	0x00000000
        /*0010*/ 	.short	0x0006
        /*0012*/ 	.short	0x0020
        /*0014*/ 	.byte	0x00, 0xf0, 0x21, 0x00


	//----- nvinfo : EIATTR_KPARAM_INFO
	.align		4
.L_189:
        /*0018*/ 	.byte	0x04, 0x17
        /*001a*/ 	.short	(.L_191 - .L_190)
.L_190:
        /*001c*/ 	.word	0x00000000
        /*0020*/ 	.short	0x0005
        /*0022*/ 	.short	0x001c
        /*0024*/ 	.byte	0x00, 0xf0, 0x11, 0x00


	//----- nvinfo : EIATTR_KPARAM_INFO
	.align		4
.L_191:
        /*0028*/ 	.byte	0x04, 0x17
        /*002a*/ 	.short	(.L_193 - .L_192)
.L_192:
        /*002c*/ 	.word	0x00000000
        /*0030*/ 	.short	0x0004
        /*0032*/ 	.short	0x0018
        /*0034*/ 	.byte	0x00, 0xf0, 0x11, 0x00


	//----- nvinfo : EIATTR_KPARAM_INFO
	.align		4
.L_193:
        /*0038*/ 	.byte	0x04, 0x17
        /*003a*/ 	.short	(.L_195 - .L_194)
.L_194:
        /*003c*/ 	.word	0x00000000
        /*0040*/ 	.short	0x0003
        /*0042*/ 	.short	0x0014
        /*0044*/ 	.byte	0x00, 0xf0, 0x11, 0x00


	//----- nvinfo : EIATTR_KPARAM_INFO
	.align		4
.L_195:
        /*0048*/ 	.byte	0x04, 0x17
        /*004a*/ 	.short	(.L_197 - .L_196)
.L_196:
        /*004c*/ 	.word	0x00000000
        /*0050*/ 	.short	0x0002
        /*0052*/ 	.short	0x0010
        /*0054*/ 	.byte	0x00, 0xf0, 0x11, 0x00


	//----- nvinfo : EIATTR_KPARAM_INFO
	.align		4
.L_197:
        /*0058*/ 	.byte	0x04, 0x17
        /*005a*/ 	.short	(.L_199 - .L_198)
.L_198:
        /*005c*/ 	.word	0x00000000
        /*0060*/ 	.short	0x0001
        /*0062*/ 	.short	0x0008
        /*0064*/ 	.byte	0x00, 0xf5, 0x21, 0x00


	//----- nvinfo : EIATTR_KPARAM_INFO
	.align		4
.L_199:
        /*0068*/ 	.byte	0x04, 0x17
        /*006a*/ 	.short	(.L_201 - .L_200)
.L_200:
        /*006c*/ 	.word	0x00000000
        /*0070*/ 	.short	0x0000
        /*0072*/ 	.short	0x0000
        /*0074*/ 	.byte	0x00, 0xf5, 0x21, 0x00


	//----- nvinfo : EIATTR_SPARSE_MMA_MASK
	.align		4
.L_201:
        /*0078*/ 	.byte	0x03, 0x50
        /*007a*/ 	.short	0x0000


	//----- nvinfo : EIATTR_MAXREG_COUNT
	.align		4
        /*007c*/ 	.byte	0x03, 0x1b
        /*007e*/ 	.short	0x00ff


	//----- nvinfo : EIATTR_MERCURY_ISA_VERSION
	.align		4
        /*0080*/ 	.byte	0x03, 0x5f
        /*0082*/ 	.short	0x0101


	//----- nvinfo : EIATTR_VRC_CTA_INIT_COUNT
	.align		4
        /*0084*/ 	.byte	0x02, 0x4a
	.zero		1
	.zero		1


	//----- nvinfo : EIATTR_EXIT_INSTR_OFFSETS
	.align		4
        /*0088*/ 	.byte	0x04, 0x1c
        /*008a*/ 	.short	(.L_203 - .L_202)


	//   ....[0]....
.L_202:
        /*008c*/ 	.word	0x00000790


	//----- nvinfo : EIATTR_CBANK_PARAM_SIZE
	.align		4
.L_203:
        /*0090*/ 	.byte	0x03, 0x19
        /*0092*/ 	.short	0x0028


	//----- nvinfo : EIATTR_PARAM_CBANK
	.align		4
        /*0094*/ 	.byte	0x04, 0x0a
        /*0096*/ 	.short	(.L_205 - .L_204)
	.align		4
.L_204:
        /*0098*/ 	.word	index@(.nv.constant0._Z12kernel_rprj3PdS_iiiix)
        /*009c*/ 	.short	0x0380
        /*009e*/ 	.short	0x0028


	//----- nvinfo : EIATTR_SW_WAR
	.align		4
.L_205:
        /*00a0*/ 	.byte	0x04, 0x36
        /*00a2*/ 	.short	(.L_207 - .L_206)
.L_206:
        /*00a4*/ 	.word	0x00000008
.L_207:


//--------------------- .nv.info._Z17kernel_resid_basePdS_S_S_iii --------------------------
	.section	.nv.info._Z17kernel_resid_basePdS_S_S_iii,"",@"SHT_CUDA_INFO"
	.sectionflags	@""
	.align	4


	//----- nvinfo : EIATTR_CUDA_API_VERSION
	.align		4
        /*0000*/ 	.byte	0x04, 0x37
        /*0002*/ 	.short	(.L_209 - .L_208)
.L_208:
        /*0004*/ 	.word	0x00000082


	//----- nvinfo : EIATTR_KPARAM_INFO
	.align		4
.L_209:
        /*0008*/ 	.byte	0x04, 0x17
        /*000a*/ 	.short	(.L_211 - .L_210)
.L_210:
        /*000c*/ 	.word	0x00000000
        /*0010*/ 	.short	0x0006
        /*0012*/ 	.short	0x0028
        /*0014*/ 	.byte	0x00, 0xf0, 0x11, 0x00


	//----- nvinfo : EIATTR_KPARAM_INFO
	.align		4
.L_211:
        /*0018*/ 	.byte	0x04, 0x17
        /*001a*/ 	.short	(.L_213 - .L_212)
.L_212:
        /*001c*/ 	.word	0x00000000
        /*0020*/ 	.short	0x0005
        /*0022*/ 	.short	0x0024
        /*0024*/ 	.byte	0x00, 0xf0, 0x11, 0x00


	//----- nvinfo : EIATTR_KPARAM_INFO
	.align		4
.L_213:
        /*0028*/ 	.byte	0x04, 0x17
        /*002a*/ 	.short	(.L_215 - .L_214)
.L_214:
        /*002c*/ 	.word	0x00000000
        /*0030*/ 	.short	0x0004
        /*0032*/ 	.short	0x0020
        /*0034*/ 	.byte	0x00, 0xf0, 0x11, 0x00


	//----- nvinfo : EIATTR_KPARAM_INFO
	.align		4
.L_215:
        /*0038*/ 	.byte	0x04, 0x17
        /*003a*/ 	.short	(.L_217 - .L_216)
.L_216:
        /*003c*/ 	.word	0x00000000
        /*0040*/ 	.short	0x0003
        /*0042*/ 	.short	0x0018
        /*0044*/ 	.byte	0x00, 0xf5, 0x21, 0x00


	//----- nvinfo : EIATTR_KPARAM_INFO
	.align		4
.L_217:
        /*0048*/ 	.byte	0x04, 0x17
        /*004a*/ 	.short	(.L_219 - .L_218)
.L_218:
        /*004c*/ 	.word	0x00000000
        /*0050*/ 	.short	0x0002
        /*0052*/ 	.short	0x0010
        /*0054*/ 	.byte	0x00, 0xf5, 0x21, 0x00


	//----- nvinfo : EIATTR_KPARAM_INFO
	.align		4
.L_219:
        /*0058*/ 	.byte	0x04, 0x17
        /*005a*/ 	.short	(.L_221 - .L_220)
.L_220:
        /*005c*/ 	.word	0x00000000
        /*0060*/ 	.short	0x0001
        /*0062*/ 	.short	0x0008
        /*0064*/ 	.byte	0x00, 0xf5, 0x21, 0x00


	//----- nvinfo : EIATTR_KPARAM_INFO
	.align		4
.L_221:
        /*0068*/ 	.byte	0x04, 0x17
        /*006a*/ 	.short	(.L_223 - .L_222)
.L_222:
        /*006c*/ 	.word	0x00000000
        /*0070*/ 	.short	0x0000
        /*0072*/ 	.short	0x0000
        /*0074*/ 	.byte	0x00, 0xf5, 0x21, 0x00


	//----- nvinfo : EIATTR_SPARSE_MMA_MASK
	.align		4
.L_223:
        /*0078*/ 	.byte	0x03, 0x50
        /*007a*/ 	.short	0x0000


	//----- nvinfo : EIATTR_MAXREG_COUNT
	.align		4
        /*007c*/ 	.byte	0x03, 0x1b
        /*007e*/ 	.short	0x00ff


	//----- nvinfo : EIATTR_MERCURY_ISA_VERSION
	.align		4
        /*0080*/ 	.byte	0x03, 0x5f
        /*0082*/ 	.short	0x0101


	//----- nvinfo : EIATTR_VRC_CTA_INIT_COUNT
	.align		4
        /*0084*/ 	.byte	0x02, 0x4a
	.zero		1
	.zero		1


	//----- nvinfo : EIATTR_EXIT_INSTR_OFFSETS
	.align		4
        /*0088*/ 	.byte	0x04, 0x1c
        /*008a*/ 	.short	(.L_225 - .L_224)


	//   ....[0]....
.L_224:
        /*008c*/ 	.word	0x00000060


	//   ....[1]....
        /*0090*/ 	.word	0x000007d0


	//----- nvinfo : EIATTR_CRS_STACK_SIZE
	.align		4
.L_225:
        /*0094*/ 	.byte	0x04, 0x1e
        /*0096*/ 	.short	(.L_227 - .L_226)
.L_226:
        /*0098*/ 	.word	0x00000000


	//----- nvinfo : EIATTR_CBANK_PARAM_SIZE
	.align		4
.L_227:
        /*009c*/ 	.byte	0x03, 0x19
        /*009e*/ 	.short	0x002c


	//----- nvinfo : EIATTR_PARAM_CBANK
	.align		4
        /*00a0*/ 	.byte	0x04, 0x0a
        /*00a2*/ 	.short	(.L_229 - .L_228)
	.align		4
.L_228:
        /*00a4*/ 	.word	index@(.nv.constant0._Z17kernel_resid_basePdS_S_S_iii)
        /*00a8*/ 	.short	0x0380
        /*00aa*/ 	.short	0x002c


	//----- nvinfo : EIATTR_SW_WAR
	.align		4
.L_229:
        /*00ac*/ 	.byte	0x04, 0x36
        /*00ae*/ 	.short	(.L_231 - .L_230)
.L_230:
        /*00b0*/ 	.word	0x00000008
.L_231:


//--------------------- .nv.info._Z16kernel_resid_optPdS_S_S_iii --------------------------
	.section	.nv.info._Z16kernel_resid_optPdS_S_S_iii,"",@"SHT_CUDA_INFO"
	.sectionflags	@""
	.align	4


	//----- nvinfo : EIATTR_CUDA_API_VERSION
	.align		4
        /*0000*/ 	.byte	0x04, 0x37
        /*0002*/ 	.short	(.L_233 - .L_232)
.L_232:
        /*0004*/ 	.word	0x00000082


	//----- nvinfo : EIATTR_KPARAM_INFO
	.align		4
.L_233:
        /*0008*/ 	.byte	0x04, 0x17
        /*000a*/ 	.short	(.L_235 - .L_234)
.L_234:
        /*000c*/ 	.word	0x00000000
        /*0010*/ 	.short	0x0006
        /*0012*/ 	.short	0x0028
        /*0014*/ 	.byte	0x00, 0xf0, 0x11, 0x00


	//----- nvinfo : EIATTR_KPARAM_INFO
	.align		4
.L_235:
        /*0018*/ 	.byte	0x04, 0x17
        /*001a*/ 	.short	(.L_237 - .L_236)
.L_236:
        /*001c*/ 	.word	0x00000000
        /*0020*/ 	.short	0x0005
        /*0022*/ 	.short	0x0024
        /*0024*/ 	.byte	0x00, 0xf0, 0x11, 0x00


	//----- nvinfo : EIATTR_KPARAM_INFO
	.align		4
.L_237:
        /*0028*/ 	.byte	0x04, 0x17
        /*002a*/ 	.short	(.L_239 - .L_238)
.L_238:
        /*002c*/ 	.word	0x00000000
        /*0030*/ 	.short	0x0004
        /*0032*/ 	.short	0x0020
        /*0034*/ 	.byte	0x00, 0xf0, 0x11, 0x00


	//----- nvinfo : EIATTR_KPARAM_INFO
	.align		4
.L_239:
        /*0038*/ 	.byte	0x04, 0x17
        /*003a*/ 	.short	(.L_241 - .L_240)
.L_240:
        /*003c*/ 	.word	0x00000000
        /*0040*/ 	.short	0x0003
        /*0042*/ 	.short	0x0018
        /*0044*/ 	.byte	0x00, 0xf5, 0x21, 0x00


	//----- nvinfo : EIATTR_KPARAM_INFO
	.align		4
.L_241:
        /*0048*/ 	.byte	0x04, 0x17
        /*004a*/ 	.short	(.L_243 - .L_242)
.L_242:
        /*004c*/ 	.word	0x00000000
        /*0050*/ 	.short	0x0002
        /*0052*/ 	.short	0x0010
        /*0054*/ 	.byte	0x00, 0xf5, 0x21, 0x00


	//----- nvinfo : EIATTR_KPARAM_INFO
	.align		4
.L_243:
        /*0058*/ 	.byte	0x04, 0x17
        /*005a*/ 	.short	(.L_245 - .L_244)
.L_244:
        /*005c*/ 	.word	0x00000000
        /*0060*/ 	.short	0x0001
        /*0062*/ 	.short	0x0008
        /*0064*/ 	.byte	0x00, 0xf5, 0x21, 0x00


	//----- nvinfo : EIATTR_KPARAM_INFO
	.align		4
.L_245:
        /*0068*/ 	.byte	0x04, 0x17
        /*006a*/ 	.short	(.L_247 - .L_246)
.L_246:
        /*006c*/ 	.word	0x00000000
        /*0070*/ 	.short	0x0000
        /*0072*/ 	.short	0x0000
        /*0074*/ 	.byte	0x00, 0xf5, 0x21, 0x00


	//----- nvinfo : EIATTR_SPARSE_MMA_MASK
	.align		4
.L_247:
        /*0078*/ 	.byte	0x03, 0x50
        /*007a*/ 	.short	0x0000


	//----- nvinfo : EIATTR_MAXREG_COUNT
	.align		4
        /*007c*/ 	.byte	0x03, 0x1b
        /*007e*/ 	.short	0x00ff


	//----- nvinfo : EIATTR_NUM_BARRIERS
	.align		4
        /*0080*/ 	.byte	0x02, 0x4c
        /*0082*/ 	.byte	0x01
	.zero		1


	//----- nvinfo : EIATTR_MERCURY_ISA_VERSION
	.align		4
        /*0084*/ 	.byte	0x03, 0x5f
        /*0086*/ 	.short	0x0101


	//----- nvinfo : EIATTR_VRC_CTA_INIT_COUNT
	.align		4
        /*0088*/ 	.byte	0x02, 0x4a
	.zero		1
	.zero		1


	//----- nvinfo : EIATTR_EXIT_INSTR_OFFSETS
	.align		4
        /*008c*/ 	.byte	0x04, 0x1c
        /*008e*/ 	.short	(.L_249 - .L_248)


	//   ....[0]....
.L_248:
        /*0090*/ 	.word	0x000014a0


	//   ....[1]....
        /*0094*/ 	.word	0x000019b0


	//   ....[2]....
        /*0098*/ 	.word	0x00001fd0


	//----- nvinfo : EIATTR_CRS_STACK_SIZE
	.align		4
.L_249:
        /*009c*/ 	.byte	0x04, 0x1e
        /*009e*/ 	.short	(.L_251 - .L_250)
.L_250:
        /*00a0*/ 	.word	0x00000000


	//----- nvinfo : EIATTR_CBANK_PARAM_SIZE
	.align		4
.L_251:
        /*00a4*/ 	.byte	0x03, 0x19
        /*00a6*/ 	.short	0x002c


	//----- nvinfo : EIATTR_PARAM_CBANK
	.align		4
        /*00a8*/ 	.byte	0x04, 0x0a
        /*00aa*/ 	.short	(.L_253 - .L_252)
	.align		4
.L_252:
        /*00ac*/ 	.word	index@(.nv.constant0._Z16kernel_resid_optPdS_S_S_iii)
        /*00b0*/ 	.short	0x0380
        /*00b2*/ 	.short	0x002c


	//----- nvinfo : EIATTR_SW_WAR
	.align		4
.L_253:
        /*00b4*/ 	.byte	0x04, 0x36
        /*00b6*/ 	.short	(.L_255 - .L_254)
.L_254:
        /*00b8*/ 	.word	0x00000008
.L_255:


//--------------------- .nv.info._Z17kernel_psinv_basePdS_S_iii --------------------------
	.section	.nv.info._Z17kernel_psinv_basePdS_S_iii,"",@"SHT_CUDA_INFO"
	.sectionflags	@""
	.align	4


	//----- nvinfo : EIATTR_CUDA_API_VERSION
	.align		4
        /*0000*/ 	.byte	0x04, 0x37
        /*0002*/ 	.short	(.L_257 - .L_256)
.L_256:
        /*0004*/ 	.word	0x00000082


	//----- nvinfo : EIATTR_KPARAM_INFO
	.align		4
.L_257:
        /*0008*/ 	.byte	0x04, 0x17
        /*000a*/ 	.short	(.L_259 - .L_258)
.L_258:
        /*000c*/ 	.word	0x00000000
        /*0010*/ 	.short	0x0005
        /*0012*/ 	.short	0x0020
        /*0014*/ 	.byte	0x00, 0xf0, 0x11, 0x00


	//----- nvinfo : EIATTR_KPARAM_INFO
	.align		4
.L_259:
        /*0018*/ 	.byte	0x04, 0x17
        /*001a*/ 	.short	(.L_261 - .L_260)
.L_260:
        /*001c*/ 	.word	0x00000000
        /*0020*/ 	.short	0x0004
        /*0022*/ 	.short	0x001c
        /*0024*/ 	.byte	0x00, 0xf0, 0x11, 0x00


	//----- nvinfo : EIATTR_KPARAM_INFO
	.align		4
.L_261:
        /*0028*/ 	.byte	0x04, 0x17
        /*002a*/ 	.short	(.L_263 - .L_262)
.L_262:
        /*002c*/ 	.word	0x00000000
        /*0030*/ 	.short	0x0003
        /*0032*/ 	.short	0x0018
        /*0034*/ 	.byte	0x00, 0xf0, 0x11, 0x00


	//----- nvinfo : EIATTR_KPARAM_INFO
	.align		4
.L_263:
        /*0038*/ 	.byte	0x04, 0x17
        /*003a*/ 	.short	(.L_265 - .L_264)
.L_264:
        /*003c*/ 	.word	0x00000000
        /*0040*/ 	.short	0x0002
        /*0042*/ 	.short	0x0010
        /*0044*/ 	.byte	0x00, 0xf5, 0x21, 0x00


	//----- nvinfo : EIATTR_KPARAM_INFO
	.align		4
.L_265:
        /*0048*/ 	.byte	0x04, 0x17
        /*004a*/ 	.short	(.L_267 - .L_266)
.L_266:
        /*004c*/ 	.word	0x00000000
        /*0050*/ 	.short	0x0001
        /*0052*/ 	.short	0x0008
        /*0054*/ 	.byte	0x00, 0xf5, 0x21, 0x00


	//----- nvinfo : EIATTR_KPARAM_INFO
	.align		4
.L_267:
        /*0058*/ 	.byte	0x04, 0x17
        /*005a*/ 	.short	(.L_269 - .L_268)
.L_268:
        /*005c*/ 	.word	0x00000000
        /*0060*/ 	.short	0x0000
        /*0062*/ 	.short	0x0000
        /*0064*/ 	.byte	0x00, 0xf5, 0x21, 0x00


	//----- nvinfo : EIATTR_SPARSE_MMA_MASK
	.align		4
.L_269:
        /*0068*/ 	.byte	0x03, 0x50
        /*006a*/ 	.short	0x0000


	//----- nvinfo : EIATTR_MAXREG_COUNT
	.align		4
        /*006c*/ 	.byte	0x03, 0x1b
        /*006e*/ 	.short	0x00ff


	//----- nvinfo : EIATTR_MERCURY_ISA_VERSION
	.align		4
        /*0070*/ 	.byte	0x03, 0x5f
        /*0072*/ 	.short	0x0101


	//----- nvinfo : EIATTR_VRC_CTA_INIT_COUNT
	.align		4
        /*0074*/ 	.byte	0x02, 0x4a
	.zero		1
	.zero		1


	//----- nvinfo : EIATTR_EXIT_INSTR_OFFSETS
	.align		4
        /*0078*/ 	.byte	0x04, 0x1c
        /*007a*/ 	.short	(.L_271 - .L_270)


	//   ....[0]....
.L_270:
        /*007c*/ 	.word	0x00000070


	//   ....[1]....
        /*0080*/ 	.word	0x00000870


	//----- nvinfo : EIATTR_CRS_STACK_SIZE
	.align		4
.L_271:
        /*0084*/ 	.byte	0x04, 0x1e
        /*0086*/ 	.short	(.L_273 - .L_272)
.L_272:
        /*0088*/ 	.word	0x00000000


	//----- nvinfo : EIATTR_CBANK_PARAM_SIZE
	.align		4
.L_273:
        /*008c*/ 	.byte	0x03, 0x19
        /*008e*/ 	.short	0x0024


	//----- nvinfo : EIATTR_PARAM_CBANK
	.align		4
        /*0090*/ 	.byte	0x04, 0x0a
        /*0092*/ 	.short	(.L_275 - .L_274)
	.align		4
.L_274:
        /*0094*/ 	.word	index@(.nv.constant0._Z17kernel_psinv_basePdS_S_iii)
        /*0098*/ 	.short	0x0380
        /*009a*/ 	.short	0x0024


	//----- nvinfo : EIATTR_SW_WAR
	.align		4
.L_275:
        /*009c*/ 	.byte	0x04, 0x36
        /*009e*/ 	.short	(.L_277 - .L_276)
.L_276:
        /*00a0*/ 	.word	0x00000008
.L_277:


//--------------------- .nv.info._Z16kernel_psinv_optPdS_S_iii --------------------------
	.section	.nv.info._Z16kernel_psinv_optPdS_S_iii,"",@"SHT_CUDA_INFO"
	.sectionflags	@""
	.align	4


	//----- nvinfo : EIATTR_CUDA_API_VERSION
	.align		4
        /*0000*/ 	.byte	0x04, 0x37
        /*0002*/ 	.short	(.L_279 - .L_278)
.L_278:
        /*0004*/ 	.word	0x00000082


	//----- nvinfo : EIATTR_KPARAM_INFO
	.align		4
.L_279:
        /*0008*/ 	.byte	0x04, 0x17
        /*000a*/ 	.short	(.L_281 - .L_280)
.L_280:
        /*000c*/ 	.word	0x00000000
        /*0010*/ 	.short	0x0005
        /*0012*/ 	.short	0x0020
        /*0014*/ 	.byte	0x00, 0xf0, 0x11, 0x00


	//----- nvinfo : EIATTR_KPARAM_INFO
	.align		4
.L_281:
        /*0018*/ 	.byte	0x04, 0x17
        /*001a*/ 	.short	(.L_283 - .L_282)
.L_282:
        /*001c*/ 	.word	0x00000000
        /*0020*/ 	.short	0x0004
        /*0022*/ 	.short	0x001c
        /*0024*/ 	.byte	0x00, 0xf0, 0x11, 0x00


	//----- nvinfo : EIATTR_KPARAM_INFO
	.align		4
.L_283:
        /*0028*/ 	.byte	0x04, 0x17
        /*002a*/ 	.short	(.L_285 - .L_284)
.L_284:
        /*002c*/ 	.word	0x00000000
        /*0030*/ 	.short	0x0003
        /*0032*/ 	.short	0x0018
        /*0034*/ 	.byte	0x00, 0xf0, 0x11, 0x00


	//----- nvinfo : EIATTR_KPARAM_INFO
	.align		4
.L_285:
        /*0038*/ 	.byte	0x04, 0x17
        /*003a*/ 	.short	(.L_287 - .L_286)
.L_286:
        /*003c*/ 	.word	0x00000000
        /*0040*/ 	.short	0x0002
        /*0042*/ 	.short	0x0010
        /*0044*/ 	.byte	0x00, 0xf5, 0x21, 0x00


	//----- nvinfo : EIATTR_KPARAM_INFO
	.align		4
.L_287:
        /*0048*/ 	.byte	0x04, 0x17
        /*004a*/ 	.short	(.L_289 - .L_288)
.L_288:
        /*004c*/ 	.word	0x00000000
        /*0050*/ 	.short	0x0001
        /*0052*/ 	.short	0x0008
        /*0054*/ 	.byte	0x00, 0xf5, 0x21, 0x00


	//----- nvinfo : EIATTR_KPARAM_INFO
	.align		4
.L_289:
        /*0058*/ 	.byte	0x04, 0x17
        /*005a*/ 	.short	(.L_291 - .L_290)
.L_290:
        /*005c*/ 	.word	0x00000000
        /*0060*/ 	.short	0x0000
        /*0062*/ 	.short	0x0000
        /*0064*/ 	.byte	0x00, 0xf5, 0x21, 0x00


	//----- nvinfo : EIATTR_SPARSE_MMA_MASK
	.align		4
.L_291:
        /*0068*/ 	.byte	0x03, 0x50
        /*006a*/ 	.short	0x0000


	//----- nvinfo : EIATTR_MAXREG_COUNT
	.align		4
        /*006c*/ 	.byte	0x03, 0x1b
        /*006e*/ 	.short	0x00ff


	//----- nvinfo : EIATTR_NUM_BARRIERS
	.align		4
        /*0070*/ 	.byte	0x02, 0x4c
        /*0072*/ 	.byte	0x01
	.zero		1


	//----- nvinfo : EIATTR_MERCURY_ISA_VERSION
	.align		4
        /*0074*/ 	.byte	0x03, 0x5f
        /*0076*/ 	.short	0x0101


	//----- nvinfo : EIATTR_VRC_CTA_INIT_COUNT
	.align		4
        /*0078*/ 	.byte	0x02, 0x4a
	.zero		1
	.zero		1


	//----- nvinfo : EIATTR_EXIT_INSTR_OFFSETS
	.align		4
        /*007c*/ 	.byte	0x04, 0x1c
        /*007e*/ 	.short	(.L_293 - .L_292)


	//   ....[0]....
.L_292:
        /*0080*/ 	.word	0x00000ce0


	//   ....[1]....
        /*0084*/ 	.word	0x00001260


	//   ....[2]....
        /*0088*/ 	.word	0x000017d0


	//----- nvinfo : EIATTR_CRS_STACK_SIZE
	.align		4
.L_293:
        /*008c*/ 	.byte	0x04, 0x1e
        /*008e*/ 	.short	(.L_295 - .L_294)
.L_294:
        /*0090*/ 	.word	0x00000000


	//----- nvinfo : EIATTR_CBANK_PARAM_SIZE
	.align		4
.L_295:
        /*0094*/ 	.byte	0x03, 0x19
        /*0096*/ 	.short	0x0024


	//----- nvinfo : EIATTR_PARAM_CBANK
	.align		4
        /*0098*/ 	.byte	0x04, 0x0a
        /*009a*/ 	.short	(.L_297 - .L_296)
	.align		4
.L_296:
        /*009c*/ 	.word	index@(.nv.constant0._Z16kernel_psinv_optPdS_S_iii)
        /*00a0*/ 	.short	0x0380
        /*00a2*/ 	.short	0x0024


	//----- nvinfo : EIATTR_SW_WAR
	.align		4
.L_297:
        /*00a4*/ 	.byte	0x04, 0x36
        /*00a6*/ 	.short	(.L_299 - .L_298)
.L_298:
        /*00a8*/ 	.word	0x00000008
.L_299:


//--------------------- .nv.info._Z12kernel_zero3Pdiii --------------------------
	.section	.nv.info._Z12kernel_zero3Pdiii,"",@"SHT_CUDA_INFO"
	.sectionflags	@""
	.align	4


	//----- nvinfo : EIATTR_CUDA_API_VERSION
	.align		4
        /*0000*/ 	.byte	0x04, 0x37
        /*0002*/ 	.short	(.L_301 - .L_300)
.L_300:
        /*0004*/ 	.word	0x00000082


	//----- nvinfo : EIATTR_KPARAM_INFO
	.align		4
.L_301:
        /*0008*/ 	.byte	0x04, 0x17
        /*000a*/ 	.short	(.L_303 - .L_302)
.L_302:
        /*000c*/ 	.word	0x00000000
        /*0010*/ 	.short	0x0003
        /*0012*/ 	.short	0x0010
        /*0014*/ 	.byte	0x00, 0xf0, 0x11, 0x00


	//----- nvinfo : EIATTR_KPARAM_INFO
	.align		4
.L_303:
        /*0018*/ 	.byte	0x04, 0x17
        /*001a*/ 	.short	(.L_305 - .L_304)
.L_304:
        /*001c*/ 	.word	0x00000000
        /*0020*/ 	.short	0x0002
        /*0022*/ 	.short	0x000c
        /*0024*/ 	.byte	0x00, 0xf0, 0x11, 0x00


	//----- nvinfo : EIATTR_KPARAM_INFO
	.align		4
.L_305:
        /*0028*/ 	.byte	0x04, 0x17
        /*002a*/ 	.short	(.L_307 - .L_306)
.L_306:
        /*002c*/ 	.word	0x00000000
        /*0030*/ 	.short	0x0001
        /*0032*/ 	.short	0x0008
        /*0034*/ 	.byte	0x00, 0xf0, 0x11, 0x00


	//----- nvinfo : EIATTR_KPARAM_INFO
	.align		4
.L_307:
        /*0038*/ 	.byte	0x04, 0x17
        /*003a*/ 	.short	(.L_309 - .L_308)
.L_308:
        /*003c*/ 	.word	0x00000000
        /*0040*/ 	.short	0x0000
        /*0042*/ 	.short	0x0000
        /*0044*/ 	.byte	0x00, 0xf5, 0x21, 0x00


	//----- nvinfo : EIATTR_SPARSE_MMA_MASK
	.align		4
.L_309:
        /*0048*/ 	.byte	0x03, 0x50
        /*004a*/ 	.short	0x0000


	//----- nvinfo : EIATTR_MAXREG_COUNT
	.align		4
        /*004c*/ 	.byte	0x03, 0x1b
        /*004e*/ 	.short	0x00ff


	//----- nvinfo : EIATTR_MERCURY_ISA_VERSION
	.align		4
        /*0050*/ 	.byte	0x03, 0x5f
        /*0052*/ 	.short	0x0101


	//----- nvinfo : EIATTR_VRC_CTA_INIT_COUNT
	.align		4
        /*0054*/ 	.byte	0x02, 0x4a
	.zero		1
	.zero		1


	//----- nvinfo : EIATTR_EXIT_INSTR_OFFSETS
	.align		4
        /*0058*/ 	.byte	0x04, 0x1c
        /*005a*/ 	.short	(.L_311 - .L_310)


	//   ....[0]....
.L_310:
        /*005c*/ 	.word	0x000000a0


	//   ....[1]....
        /*0060*/ 	.word	0x000000f0


	//----- nvinfo : EIATTR_CBANK_PARAM_SIZE
	.align		4
.L_311:
        /*0064*/ 	.byte	0x03, 0x19
        /*0066*/ 	.short	0x0014


	//----- nvinfo : EIATTR_PARAM_CBANK
	.align		4
        /*0068*/ 	.byte	0x04, 0x0a
        /*006a*/ 	.short	(.L_313 - .L_312)
	.align		4
.L_312:
        /*006c*/ 	.word	index@(.nv.constant0._Z12kernel_zero3Pdiii)
        /*0070*/ 	.short	0x0380
        /*0072*/ 	.short	0x0014


	//----- nvinfo : EIATTR_SW_WAR
	.align		4
.L_313:
        /*0074*/ 	.byte	0x04, 0x36
        /*0076*/ 	.short	(.L_315 - .L_314)
.L_314:
        /*0078*/ 	.word	0x00000008
.L_315:


//--------------------- .nv.callgraph             --------------------------
	.section	.nv.callgraph,"",@"SHT_CUDA_CALLGRAPH"
	.align	4
	.sectionentsize	8
	.align		4
        /*0000*/ 	.word	0x00000000
	.align		4
        /*0004*/ 	.word	0xffffffff
	.align		4
        /*0008*/ 	.word	0x00000000
	.align		4
        /*000c*/ 	.word	0xfffffffe
	.align		4
        /*0010*/ 	.word	0x00000000
	.align		4
        /*0014*/ 	.word	0xfffffffd
	.align		4
        /*0018*/ 	.word	0x00000000
	.align		4
        /*001c*/ 	.word	0xfffffffc


//--------------------- .text._Z14kernel_comm3_3Pdiii --------------------------
	.section	.text._Z14kernel_comm3_3Pdiii,"ax",@progbits
	.align	128
        .global         _Z14kernel_comm3_3Pdiii
        .type           _Z14kernel_comm3_3Pdiii,@function
        .size           _Z14kernel_comm3_3Pdiii,(.L_x_64 - _Z14kernel_comm3_3Pdiii)
        .other          _Z14kernel_comm3_3Pdiii,@"STO_CUDA_ENTRY STV_DEFAULT"
_Z14kernel_comm3_3Pdiii:
.text._Z14kernel_comm3_3Pdiii:
[----:B------:R-:W-:Y:S01]  /*0000*/  LDC R1, c[0x0][0x37c] ;  /* 0x0000df00ff017b82 */ /* 0x000fe20000000800 */
[----:B------:R-:W0:Y:S01]  /*0010*/  S2R R0, SR_CTAID.X ;  /* 0x0000000000007919 */ /* 0x000e220000002500 */
[----:B------:R-:W0:Y:S01]  /*0020*/  LDCU UR4, c[0x0][0x360] ;  /* 0x00006c00ff0477ac */ /* 0x000e220008000800 */
[----:B------:R-:W0:Y:S01]  /*0030*/  S2R R3, SR_TID.X ;  /* 0x0000000000037919 */ /* 0x000e220000002100 */
[----:B------:R-:W1:Y:S01]  /*0040*/  LDCU UR8, c[0x0][0x388] ;  /* 0x00007100ff0877ac */ /* 0x000e620008000800 */
[----:B0-----:R-:W-:-:S05]  /*0050*/  IMAD R0, R0, UR4, R3 ;  /* 0x0000000400007c24 */ /* 0x001fca000f8e0203 */
[----:B-1----:R-:W-:-:S13]  /*0060*/  ISETP.GE.AND P0, PT, R0, UR8, PT ;  /* 0x0000000800007c0c */ /* 0x002fda000bf06270 */
[----:B------:R-:W-:Y:S05]  /*0070*/  @P0 EXIT ;  /* 0x000000000000094d */ /* 0x000fea0003800000 */
[----:B------:R-:W0:Y:S01]  /*0080*/  S2R R3, SR_TID.Y ;  /* 0x0000000000037919 */ /* 0x000e220000002200 */
[----:B------:R-:W0:Y:S01]  /*0090*/  S2UR UR5, SR_CTAID.Y ;  /* 0x00000000000579c3 */ /* 0x000e220000002600 */
[----:B------:R-:W1:Y:S01]  /*00a0*/  LDCU UR4, c[0x0][0x390] ;  /* 0x00007200ff0477ac */ /* 0x000e620008000800 */
[----:B------:R-:W2:Y:S06]  /*00b0*/  LDCU.64 UR6, c[0x0][0x358] ;  /* 0x00006b00ff0677ac */ /* 0x000eac0008000a00 */
[----:B------:R-:W0:Y:S08]  /*00c0*/  LDC R2, c[0x0][0x364] ;  /* 0x0000d900ff027b82 */ /* 0x000e300000000800 */
[----:B------:R-:W3:Y:S01]  /*00d0*/  LDC R9, c[0x0][0x38c] ;  /* 0x0000e300ff097b82 */ /* 0x000ee20000000800 */
[----:B-1----:R-:W-:-:S07]  /*00e0*/  UIADD3 UR4, UPT, UPT, UR4, -0x2, URZ ;  /* 0xfffffffe04047890 */ /* 0x002fce000fffe0ff */
[----:B------:R-:W1:Y:S01]  /*00f0*/  LDC.64 R4, c[0x0][0x380] ;  /* 0x0000e000ff047b82 */ /* 0x000e620000000a00 */
[----:B0-----:R-:W-:-:S04]  /*0100*/  IMAD R3, R2, UR5, R3 ;  /* 0x0000000502037c24 */ /* 0x001fc8000f8e0203 */
[----:B------:R-:W-:Y:S02]  /*0110*/  IMAD R7, R3, UR8, R0 ;  /* 0x0000000803077c24 */ /* 0x000fe4000f8e0200 */
[----:B---3--:R-:W-:-:S04]  /*0120*/  IMAD R9, R9, UR8, RZ ;  /* 0x0000000809097c24 */ /* 0x008fc8000f8e02ff */
[----:B------:R-:W-:-:S05]  /*0130*/  IMAD R10, R9, UR4, RZ ;  /* 0x00000004090a7c24 */ /* 0x000fca000f8e02ff */
[----:B------:R-:W-:-:S05]  /*0140*/  IADD3 R3, PT, PT, R7, R10, RZ ;  /* 0x0000000a07037210 */ /* 0x000fca0007ffe0ff */
[----:B-1----:R-:W-:-:S06]  /*0150*/  IMAD.WIDE R2, R3, 0x8, R4 ;  /* 0x0000000803027825 */ /* 0x002fcc00078e0204 */
[----:B--2---:R-:W2:Y:S01]  /*0160*/  LDG.E.64 R2, desc[UR6][R2.64] ;  /* 0x0000000602027981 */ /* 0x004ea2000c1e1b00 */
[----:B------:R-:W-:-:S04]  /*0170*/  IMAD.WIDE R4, R7, 0x8, R4 ;  /* 0x0000000807047825 */ /* 0x000fc800078e0204 */
[----:B------:R-:W-:Y:S01]  /*0180*/  IMAD.WIDE R6, R9, 0x8, R4 ;  /* 0x0000000809067825 */ /* 0x000fe200078e0204 */
[----:B--2---:R-:W-:Y:S04]  /*0190*/  STG.E.64 desc[UR6][R4.64], R2 ;  /* 0x0000000204007986 */ /* 0x004fe8000c101b06 */
[----:B------:R-:W2:Y:S01]  /*01a0*/  LDG.E.64 R8, desc[UR6][R6.64] ;  /* 0x0000000606087981 */ /* 0x000ea2000c1e1b00 */
[----:B------:R-:W-:-:S05]  /*01b0*/  IMAD.WIDE R10, R10, 0x8, R6 ;  /* 0x000000080a0a7825 */ /* 0x000fca00078e0206 */
[----:B--2---:R-:W-:Y:S01]  /*01c0*/  STG.E.64 desc[UR6][R10.64], R8 ;  /* 0x000000080a007986 */ /* 0x004fe2000c101b06 */
[----:B------:R-:W-:Y:S05]  /*01d0*/  EXIT ;  /* 0x000000000000794d */ /* 0x000fea0003800000 */
.L_x_0:
[----:B------:R-:W-:-:S00]  /*01e0*/  BRA `(.L_x_0) ;  /* 0xfffffffc00fc7947 */ /* 0x000fc0000383ffff */
[----:B------:R-:W-:-:S00]  /*01f0*/  NOP ;  /* 0x0000000000007918 */ /* 0x000fc00000000000 */
        /* <DEDUP_REMOVED lines=8> */
.L_x_64:


//--------------------- .text._Z14kernel_comm3_2Pdiii --------------------------
	.section	.text._Z14kernel_comm3_2Pdiii,"ax",@progbits
	.align	128
        .global         _Z14kernel_comm3_2Pdiii
        .type           _Z14kernel_comm3_2Pdiii,@function
        .size           _Z14kernel_comm3_2Pdiii,(.L_x_65 - _Z14kernel_comm3_2Pdiii)
        .other          _Z14kernel_comm3_2Pdiii,@"STO_CUDA_ENTRY STV_DEFAULT"
_Z14kernel_comm3_2Pdiii:
.text._Z14kernel_comm3_2Pdiii:
[----:B------:R-:W-:Y:S01]  /*0000*/  LDC R1, c[0x0][0x37c] ;  /* 0x0000df00ff017b82 */ /* 0x000fe20000000800 */
[----:B------:R-:W0:Y:S07]  /*0010*/  S2R R0, SR_CTAID.X ;  /* 0x0000000000007919 */ /* 0x000e2e0000002500 */
[----:B------:R-:W1:Y:S01]  /*0020*/  LDC R9, c[0x0][0x388] ;  /* 0x0000e200ff097b82 */ /* 0x000e620000000800 */
[----:B------:R-:W0:Y:S01]  /*0030*/  LDCU UR4, c[0x0][0x360] ;  /* 0x00006c00ff0477ac */ /* 0x000e220008000800 */
[----:B------:R-:W0:Y:S02]  /*0040*/  S2R R3, SR_TID.X ;  /* 0x0000000000037919 */ /* 0x000e240000002100 */
[----:B0-----:R-:W-:-:S05]  /*0050*/  IMAD R0, R0, UR4, R3 ;  /* 0x0000000400007c24 */ /* 0x001fca000f8e0203 */
[----:B-1----:R-:W-:-:S13]  /*0060*/  ISETP.GE.AND P0, PT, R0, R9, PT ;  /* 0x000000090000720c */ /* 0x002fda0003f06270 */
[----:B------:R-:W-:Y:S05]  /*0070*/  @P0 EXIT ;  /* 0x000000000000094d */ /* 0x000fea0003800000 */
[----:B------:R-:W0:Y:S01]  /*0080*/  S2R R2, SR_TID.Y ;  /* 0x0000000000027919 */ /* 0x000e220000002200 */
[----:B------:R-:W0:Y:S01]  /*0090*/  S2UR UR4, SR_CTAID.Y ;  /* 0x00000000000479c3 */ /* 0x000e220000002600 */
[----:B------:R-:W1:Y:S01]  /*00a0*/  LDCU UR5, c[0x0][0x38c] ;  /* 0x00007180ff0577ac */ /* 0x000e620008000800 */
[----:B------:R-:W2:Y:S06]  /*00b0*/  LDCU.64 UR6, c[0x0][0x358] ;  /* 0x00006b00ff0677ac */ /* 0x000eac0008000a00 */
[----:B------:R-:W0:Y:S08]  /*00c0*/  LDC R3, c[0x0][0x364] ;  /* 0x0000d900ff037b82 */ /* 0x000e300000000800 */
[----:B------:R-:W3:Y:S01]  /*00d0*/  LDC.64 R4, c[0x0][0x380] ;  /* 0x0000e000ff047b82 */ /* 0x000ee20000000a00 */
[----:B0-----:R-:W-:Y:S01]  /*00e0*/  IMAD R2, R3, UR4, R2 ;  /* 0x0000000403027c24 */ /* 0x001fe2000f8e0202 */
[----:B-1----:R-:W-:-:S03]  /*00f0*/  UIADD3 UR4, UPT, UPT, UR5, -0x2, URZ ;  /* 0xfffffffe05047890 */ /* 0x002fc6000fffe0ff */
[----:B------:R-:W-:-:S03]  /*0100*/  IMAD R3, R2, R9, R9 ;  /* 0x0000000902037224 */ /* 0x000fc600078e0209 */
[----:B------:R-:W-:Y:S02]  /*0110*/  IMAD R10, R9, UR4, RZ ;  /* 0x00000004090a7c24 */ /* 0x000fe4000f8e02ff */
[----:B------:R-:W-:-:S05]  /*0120*/  IMAD R7, R3, UR5, R0 ;  /* 0x0000000503077c24 */ /* 0x000fca000f8e0200 */
[----:B------:R-:W-:-:S05]  /*0130*/  IADD3 R3, PT, PT, R7, R10, RZ ;  /* 0x0000000a07037210 */ /* 0x000fca0007ffe0ff */
[----:B---3--:R-:W-:-:S06]  /*0140*/  IMAD.WIDE R2, R3, 0x8, R4 ;  /* 0x0000000803027825 */ /* 0x008fcc00078e0204 */
        /* <DEDUP_REMOVED lines=8> */
.L_x_1:
        /* <DEDUP_REMOVED lines=11> */
.L_x_65:


//--------------------- .text._Z14kernel_comm3_1Pdiii --------------------------
	.section	.text._Z14kernel_comm3_1Pdiii,"ax",@progbits
	.align	128
        .global         _Z14kernel_comm3_1Pdiii
        .type           _Z14kernel_comm3_1Pdiii,@function
        .size           _Z14kernel_comm3_1Pdiii,(.L_x_66 - _Z14kernel_comm3_1Pdiii)
        .other          _Z14kernel_comm3_1Pdiii,@"STO_CUDA_ENTRY STV_DEFAULT"
_Z14kernel_comm3_1Pdiii:
.text._Z14kernel_comm3_1Pdiii:
[----:B------:R-:W-:Y:S01]  /*0000*/  LDC R1, c[0x0][0x37c] ;  /* 0x0000df00ff017b82 */ /* 0x000fe20000000800 */
[----:B------:R-:W0:Y:S01]  /*0010*/  S2R R0, SR_CTAID.X ;  /* 0x0000000000007919 */ /* 0x000e220000002500 */
[----:B------:R-:W1:Y:S06]  /*0020*/  LDCU UR4, c[0x0][0x364] ;  /* 0x00006c80ff0477ac */ /* 0x000e6c0008000800 */
[----:B------:R-:W2:Y:S01]  /*0030*/  LDC R9, c[0x0][0x38c] ;  /* 0x0000e300ff097b82 */ /* 0x000ea20000000800 */
[----:B------:R-:W0:Y:S01]  /*0040*/  S2R R3, SR_TID.X ;  /* 0x0000000000037919 */ /* 0x000e220000002100 */
[----:B------:R-:W0:Y:S01]  /*0050*/  LDCU UR5, c[0x0][0x360] ;  /* 0x00006c00ff0577ac */ /* 0x000e220008000800 */
[----:B------:R-:W1:Y:S01]  /*0060*/  S2R R4, SR_CTAID.Y ;  /* 0x0000000000047919 */ /* 0x000e620000002600 */
[----:B------:R-:W1:Y:S01]  /*0070*/  S2R R5, SR_TID.Y ;  /* 0x0000000000057919 */ /* 0x000e620000002200 */
[----:B0-----:R-:W-:Y:S01]  /*0080*/  IMAD R0, R0, UR5, R3 ;  /* 0x0000000500007c24 */ /* 0x001fe2000f8e0203 */
[----:B--2---:R-:W-:-:S04]  /*0090*/  IADD3 R3, PT, PT, R9, -0x1, RZ ;  /* 0xffffffff09037810 */ /* 0x004fc80007ffe0ff */
[----:B------:R-:W-:Y:S01]  /*00a0*/  IADD3 R2, PT, PT, R0, 0x1, RZ ;  /* 0x0000000100027810 */ /* 0x000fe20007ffe0ff */
[----:B-1----:R-:W-:-:S03]  /*00b0*/  IMAD R0, R4, UR4, R5 ;  /* 0x0000000404007c24 */ /* 0x002fc6000f8e0205 */
[----:B------:R-:W-:-:S13]  /*00c0*/  ISETP.GE.AND P0, PT, R2, R3, PT ;  /* 0x000000030200720c */ /* 0x000fda0003f06270 */
[----:B------:R-:W-:Y:S05]  /*00d0*/  @P0 EXIT ;  /* 0x000000000000094d */ /* 0x000fea0003800000 */
[----:B------:R-:W0:Y:S01]  /*00e0*/  LDCU UR6, c[0x0][0x388] ;  /* 0x00007100ff0677ac */ /* 0x000e220008000800 */
[----:B------:R-:W1:Y:S01]  /*00f0*/  LDC.64 R6, c[0x0][0x380] ;  /* 0x0000e000ff067b82 */ /* 0x000e620000000a00 */
[----:B------:R-:W-:Y:S01]  /*0100*/  IMAD R3, R0, R9, R9 ;  /* 0x0000000900037224 */ /* 0x000fe200078e0209 */
[----:B------:R-:W2:Y:S04]  /*0110*/  LDCU.64 UR4, c[0x0][0x358] ;  /* 0x00006b00ff0477ac */ /* 0x000ea80008000a00 */
[----:B------:R-:W-:-:S05]  /*0120*/  IADD3 R3, PT, PT, R2, R3, RZ ;  /* 0x0000000302037210 */ /* 0x000fca0007ffe0ff */
[----:B0-----:R-:W-:-:S05]  /*0130*/  IMAD R5, R3, UR6, RZ ;  /* 0x0000000603057c24 */ /* 0x001fca000f8e02ff */
[----:B------:R-:W-:-:S05]  /*0140*/  IADD3 R3, PT, PT, R5, UR6, RZ ;  /* 0x0000000605037c10 */ /* 0x000fca000fffe0ff */
[----:B-1----:R-:W-:-:S04]  /*0150*/  IMAD.WIDE R2, R3, 0x8, R6 ;  /* 0x0000000803027825 */ /* 0x002fc800078e0206 */
[----:B------:R-:W-:Y:S02]  /*0160*/  IMAD.WIDE R6, R5, 0x8, R6 ;  /* 0x0000000805067825 */ /* 0x000fe400078e0206 */
[----:B--2---:R-:W2:Y:S04]  /*0170*/  LDG.E.64 R4, desc[UR4][R2.64+-0x10] ;  /* 0xfffff00402047981 */ /* 0x004ea8000c1e1b00 */
[----:B------:R-:W3:Y:S04]  /*0180*/  LDG.E.64 R8, desc[UR4][R6.64+0x8] ;  /* 0x0000080406087981 */ /* 0x000ee8000c1e1b00 */
[----:B--2---:R-:W-:Y:S04]  /*0190*/  STG.E.64 desc[UR4][R6.64], R4 ;  /* 0x0000000406007986 */ /* 0x004fe8000c101b04 */
[----:B---3--:R-:W-:Y:S01]  /*01a0*/  STG.E.64 desc[UR4][R2.64+-0x8], R8 ;  /* 0xfffff80802007986 */ /* 0x008fe2000c101b04 */
[----:B------:R-:W-:Y:S05]  /*01b0*/  EXIT ;  /* 0x000000000000794d */ /* 0x000fea0003800000 */
.L_x_2:
        /* <DEDUP_REMOVED lines=12> */
.L_x_66:


//--------------------- .text._Z19kernel_norm2u3_basePdiiS_S_S_S_ --------------------------
	.section	.text._Z19kernel_norm2u3_basePdiiS_S_S_S_,"ax",@progbits
	.align	128
        .global         _Z19kernel_norm2u3_basePdiiS_S_S_S_
        .type           _Z19kernel_norm2u3_basePdiiS_S_S_S_,@function
        .size           _Z19kernel_norm2u3_basePdiiS_S_S_S_,(.L_x_67 - _Z19kernel_norm2u3_basePdiiS_S_S_S_)
        .other          _Z19kernel_norm2u3_basePdiiS_S_S_S_,@"STO_CUDA_ENTRY STV_DEFAULT"
_Z19kernel_norm2u3_basePdiiS_S_S_S_:
.text._Z19kernel_norm2u3_basePdiiS_S_S_S_:
[----:B------:R-:W-:Y:S01]  /*0000*/  LDC R1, c[0x0][0x37c] ;  /* 0x0000df00ff017b82 */ /* 0x000fe20000000800 */
[----:B------:R-:W0:Y:S07]  /*0010*/  S2R R0, SR_TID.X ;  /* 0x0000000000007919 */ /* 0x000e2e0000002100 */
[----:B------:R-:W1:Y:S01]  /*0020*/  LDC.64 R8, c[0x0][0x388] ;  /* 0x0000e200ff087b82 */ /* 0x000e620000000a00 */
[----:B------:R-:W2:Y:S01]  /*0030*/  LDCU UR6, c[0x0][0x364] ;  /* 0x00006c80ff0677ac */ /* 0x000ea20008000800 */
[----:B------:R-:W-:Y:S01]  /*0040*/  BSSY.RECONVERGENT B0, `(.L_x_3) ;  /* 0x0000084000007945 */ /* 0x000fe20003800200 */
[----:B------:R-:W2:Y:S01]  /*0050*/  S2R R17, SR_CTAID.Y ;  /* 0x0000000000117919 */ /* 0x000ea20000002600 */
[----:B------:R-:W-:Y:S01]  /*0060*/  CS2R R12, SRZ ;  /* 0x00000000000c7805 */ /* 0x000fe2000001ff00 */
[----:B------:R-:W3:Y:S01]  /*0070*/  LDCU.64 UR4, c[0x0][0x358] ;  /* 0x00006b00ff0477ac */ /* 0x000ee20008000a00 */
[----:B------:R-:W2:Y:S02]  /*0080*/  S2R R4, SR_TID.Y ;  /* 0x0000000000047919 */ /* 0x000ea40000002200 */
[----:B------:R-:W4:Y:S01]  /*0090*/  S2UR UR7, SR_CTAID.X ;  /* 0x00000000000779c3 */ /* 0x000f220000002500 */
[----:B------:R-:W0:Y:S07]  /*00a0*/  LDCU.64 UR10, c[0x0][0x380] ;  /* 0x00007000ff0a77ac */ /* 0x000e2e0008000a00 */
[----:B------:R-:W4:Y:S01]  /*00b0*/  LDC R6, c[0x0][0x370] ;  /* 0x0000dc00ff067b82 */ /* 0x000f220000000800 */
[----:B------:R-:W5:Y:S01]  /*00c0*/  LDCU UR8, c[0x0][0x360] ;  /* 0x00006c00ff0877ac */ /* 0x000f620008000800 */
[----:B-1----:R-:W-:-:S02]  /*00d0*/  VIADD R16, R8, 0xffffffff ;  /* 0xffffffff08107836 */ /* 0x002fc40000000000 */
[----:B0-----:R-:W-:Y:S02]  /*00e0*/  VIADD R18, R0, 0x1 ;  /* 0x0000000100127836 */ /* 0x001fe40000000000 */
[----:B-----5:R-:W-:-:S03]  /*00f0*/  IMAD.U32 R21, RZ, RZ, UR8 ;  /* 0x00000008ff157e24 */ /* 0x020fc6000f8e00ff */
[----:B------:R-:W-:Y:S01]  /*0100*/  ISETP.GE.AND P0, PT, R18, R16, PT ;  /* 0x000000101200720c */ /* 0x000fe20003f06270 */
[C-C-:B--2---:R-:W-:Y:S02]  /*0110*/  IMAD R2, R17.reuse, UR6, R4.reuse ;  /* 0x0000000611027c24 */ /* 0x144fe4000f8e0204 */
[----:B----4-:R-:W-:Y:S02]  /*0120*/  IMAD R17, R17, R6, UR7 ;  /* 0x0000000711117e24 */ /* 0x010fe4000f8e0206 */
[----:B------:R-:W-:Y:S02]  /*0130*/  IMAD R2, R2, R9, R9 ;  /* 0x0000000902027224 */ /* 0x000fe400078e0209 */
[----:B------:R-:W-:Y:S02]  /*0140*/  IMAD R23, R17, UR6, R4 ;  /* 0x0000000611177c24 */ /* 0x000fe4000f8e0204 */
[----:B------:R-:W-:Y:S01]  /*0150*/  VIADD R19, R2, UR7 ;  /* 0x0000000702137c36 */ /* 0x000fe20008000000 */
[----:B------:R-:W-:Y:S01]  /*0160*/  CS2R R2, SRZ ;  /* 0x0000000000027805 */ /* 0x000fe2000001ff00 */
[----:B------:R-:W-:-:S02]  /*0170*/  IMAD R23, R23, UR8, RZ ;  /* 0x0000000817177c24 */ /* 0x000fc4000f8e02ff */
[----:B------:R-:W-:Y:S01]  /*0180*/  IMAD R19, R19, R8, R8 ;  /* 0x0000000813137224 */ /* 0x000fe200078e0208 */
[----:B---3--:R-:W-:Y:S06]  /*0190*/  @P0 BRA `(.L_x_4) ;  /* 0x0000000400b80947 */ /* 0x008fec0003800000 */
[----:B------:R-:W0:Y:S01]  /*01a0*/  I2F.U32.RP R5, R21 ;  /* 0x0000001500057306 */ /* 0x000e220000209000 */
[----:B------:R-:W-:Y:S01]  /*01b0*/  LOP3.LUT R4, RZ, R0, RZ, 0x33, !PT ;  /* 0x00000000ff047212 */ /* 0x000fe200078e33ff */
[----:B------:R-:W-:Y:S01]  /*01c0*/  IMAD.MOV R7, RZ, RZ, -R21 ;  /* 0x000000ffff077224 */ /* 0x000fe200078e0a15 */
[----:B------:R-:W-:Y:S01]  /*01d0*/  VIADDMNMX.U32 R2, R18, R21, R16, !PT ;  /* 0x0000001512027246 */ /* 0x000fe20007800010 */
[----:B------:R-:W-:Y:S01]  /*01e0*/  BSSY.RECONVERGENT B1, `(.L_x_5) ;  /* 0x0000039000017945 */ /* 0x000fe20003800200 */
[C---:B------:R-:W-:Y:S02]  /*01f0*/  ISETP.NE.U32.AND P3, PT, R21.reuse, RZ, PT ;  /* 0x000000ff1500720c */ /* 0x040fe40003f65070 */
[----:B------:R-:W-:Y:S02]  /*0200*/  CS2R R12, SRZ ;  /* 0x00000000000c7805 */ /* 0x000fe4000001ff00 */
[----:B------:R-:W-:Y:S01]  /*0210*/  IADD3 R4, PT, PT, -R21, R2, R4 ;  /* 0x0000000215047210 */ /* 0x000fe20007ffe104 */
[----:B------:R-:W-:Y:S01]  /*0220*/  IMAD.MOV.U32 R2, RZ, RZ, RZ ;  /* 0x000000ffff027224 */ /* 0x000fe200078e00ff */
[----:B------:R-:W-:-:S02]  /*0230*/  SHF.R.S32.HI R20, RZ, 0x1f, R19 ;  /* 0x0000001fff147819 */ /* 0x000fc40000011413 */
[C---:B------:R-:W-:Y:S01]  /*0240*/  ISETP.NE.AND P0, PT, R4.reuse, RZ, PT ;  /* 0x000000ff0400720c */ /* 0x040fe20003f05270 */
[----:B------:R-:W-:Y:S01]  /*0250*/  VIADD R6, R4, 0xffffffff ;  /* 0xffffffff04067836 */ /* 0x000fe20000000000 */
[----:B0-----:R-:W0:Y:S02]  /*0260*/  MUFU.RCP R5, R5 ;  /* 0x0000000500057308 */ /* 0x001e240000001000 */
[----:B------:R-:W-:-:S09]  /*0270*/  SEL R14, RZ, 0x1, !P0 ;  /* 0x00000001ff0e7807 */ /* 0x000fd20004000000 */
[----:B------:R-:W-:Y:S02]  /*0280*/  @!P0 IMAD.MOV R6, RZ, RZ, R4 ;  /* 0x000000ffff068224 */ /* 0x000fe400078e0204 */
[----:B0-----:R-:W-:-:S06]  /*0290*/  VIADD R3, R5, 0xffffffe ;  /* 0x0ffffffe05037836 */ /* 0x001fcc0000000000 */
[----:B------:R-:W0:Y:S02]  /*02a0*/  F2I.FTZ.U32.TRUNC.NTZ R3, R3 ;  /* 0x0000000300037305 */ /* 0x000e24000021f000 */
[----:B0-----:R-:W-:-:S04]  /*02b0*/  IMAD R7, R7, R3, RZ ;  /* 0x0000000307077224 */ /* 0x001fc800078e02ff */
[----:B------:R-:W-:-:S06]  /*02c0*/  IMAD.HI.U32 R5, R3, R7, R2 ;  /* 0x0000000703057227 */ /* 0x000fcc00078e0002 */
[----:B------:R-:W-:-:S04]  /*02d0*/  IMAD.HI.U32 R5, R5, R6, RZ ;  /* 0x0000000605057227 */ /* 0x000fc800078e00ff */
[----:B------:R-:W-:-:S04]  /*02e0*/  IMAD.MOV R2, RZ, RZ, -R5 ;  /* 0x000000ffff027224 */ /* 0x000fc800078e0a05 */
[----:B------:R-:W-:-:S05]  /*02f0*/  IMAD R6, R21, R2, R6 ;  /* 0x0000000215067224 */ /* 0x000fca00078e0206 */
[----:B------:R-:W-:-:S13]  /*0300*/  ISETP.GE.U32.AND P1, PT, R6, R21, PT ;  /* 0x000000150600720c */ /* 0x000fda0003f26070 */
[----:B------:R-:W-:Y:S02]  /*0310*/  @P1 IMAD.IADD R6, R6, 0x1, -R21 ;  /* 0x0000000106061824 */ /* 0x000fe400078e0a15 */
[----:B------:R-:W-:-:S03]  /*0320*/  @P1 VIADD R5, R5, 0x1 ;  /* 0x0000000105051836 */ /* 0x000fc60000000000 */
[----:B------:R-:W-:-:S13]  /*0330*/  ISETP.GE.U32.AND P2, PT, R6, R21, PT ;  /* 0x000000150600720c */ /* 0x000fda0003f46070 */
[----:B------:R-:W-:Y:S01]  /*0340*/  @P2 VIADD R5, R5, 0x1 ;  /* 0x0000000105052836 */ /* 0x000fe20000000000 */
[----:B------:R-:W-:-:S05]  /*0350*/  @!P3 LOP3.LUT R5, RZ, R21, RZ, 0x33, !PT ;  /* 0x00000015ff05b212 */ /* 0x000fca00078e33ff */
[----:B------:R-:W-:-:S05]  /*0360*/  IMAD.IADD R14, R14, 0x1, R5 ;  /* 0x000000010e0e7824 */ /* 0x000fca00078e0205 */
[----:B------:R-:W-:-:S04]  /*0370*/  LOP3.LUT R2, R14, 0x3, RZ, 0xc0, !PT ;  /* 0x000000030e027812 */ /* 0x000fc800078ec0ff */
[----:B------:R-:W-:Y:S02]  /*0380*/  ISETP.NE.AND P0, PT, R2, 0x3, PT ;  /* 0x000000030200780c */ /* 0x000fe40003f05270 */
[----:B------:R-:W-:-:S11]  /*0390*/  CS2R R2, SRZ ;  /* 0x0000000000027805 */ /* 0x000fd6000001ff00 */
[----:B------:R-:W-:Y:S05]  /*03a0*/  @!P0 BRA `(.L_x_6) ;  /* 0x0000000000708947 */ /* 0x000fea0003800000 */
[----:B------:R-:W0:Y:S01]  /*03b0*/  LDCU.64 UR6, c[0x0][0x380] ;  /* 0x00007000ff0677ac */ /* 0x000e220008000a00 */
[----:B------:R-:W-:Y:S01]  /*03c0*/  IADD3 R11, P0, PT, R19, R0, RZ ;  /* 0x00000000130b7210 */ /* 0x000fe20007f1e0ff */
[----:B------:R-:W-:Y:S01]  /*03d0*/  VIADD R4, R14, 0x1 ;  /* 0x000000010e047836 */ /* 0x000fe20000000000 */
[----:B------:R-:W-:Y:S01]  /*03e0*/  BSSY.RECONVERGENT B2, `(.L_x_7) ;  /* 0x0000017000027945 */ /* 0x000fe20003800200 */
[----:B------:R-:W-:Y:S01]  /*03f0*/  IMAD.MOV.U32 R18, RZ, RZ, R0 ;  /* 0x000000ffff127224 */ /* 0x000fe200078e0000 */
[----:B------:R-:W-:Y:S01]  /*0400*/  CS2R R12, SRZ ;  /* 0x00000000000c7805 */ /* 0x000fe2000001ff00 */
[----:B------:R-:W-:Y:S01]  /*0410*/  IMAD.X R6, RZ, RZ, R20, P0 ;  /* 0x000000ffff067224 */ /* 0x000fe200000e0614 */
[----:B------:R-:W-:-:S05]  /*0420*/  LOP3.LUT R4, R4, 0x3, RZ, 0xc0, !PT ;  /* 0x0000000304047812 */ /* 0x000fca00078ec0ff */
[----:B------:R-:W-:Y:S01]  /*0430*/  IMAD.MOV R15, RZ, RZ, -R4 ;  /* 0x000000ffff0f7224 */ /* 0x000fe200078e0a04 */
[----:B0-----:R-:W-:-:S04]  /*0440*/  LEA R10, P1, R11, UR6, 0x3 ;  /* 0x000000060b0a7c11 */ /* 0x001fc8000f8218ff */
[----:B------:R-:W-:Y:S02]  /*0450*/  IADD3 R10, P0, PT, R10, 0x8, RZ ;  /* 0x000000080a0a7810 */ /* 0x000fe40007f1e0ff */
[----:B------:R-:W-:-:S05]  /*0460*/  LEA.HI.X R11, R11, UR7, R6, 0x3, P1 ;  /* 0x000000070b0b7c11 */ /* 0x000fca00088f1c06 */
[----:B------:R-:W-:-:S07]  /*0470*/  IMAD.X R11, RZ, RZ, R11, P0 ;  /* 0x000000ffff0b7224 */ /* 0x000fce00000e060b */
.L_x_8:
[----:B------:R-:W-:Y:S02]  /*0480*/  IMAD.MOV.U32 R8, RZ, RZ, R10 ;  /* 0x000000ffff087224 */ /* 0x000fe400078e000a */
[----:B------:R-:W-:-:S05]  /*0490*/  IMAD.MOV.U32 R9, RZ, RZ, R11 ;  /* 0x000000ffff097224 */ /* 0x000fca00078e000b */
[----:B------:R-:W2:Y:S01]  /*04a0*/  LDG.E.64 R4, desc[UR4][R8.64] ;  /* 0x0000000408047981 */ /* 0x000ea2000c1e1b00 */
[----:B------:R-:W-:Y:S02]  /*04b0*/  VIADD R15, R15, 0x1 ;  /* 0x000000010f0f7836 */ /* 0x000fe40000000000 */
[----:B------:R-:W-:-:S03]  /*04c0*/  IMAD.WIDE.U32 R10, R21, 0x8, R8 ;  /* 0x00000008150a7825 */ /* 0x000fc600078e0008 */
[----:B------:R-:W-:Y:S01]  /*04d0*/  ISETP.NE.AND P1, PT, R15, RZ, PT ;  /* 0x000000ff0f00720c */ /* 0x000fe20003f25270 */
[----:B------:R-:W-:Y:S01]  /*04e0*/  IMAD.IADD R18, R21, 0x1, R18 ;  /* 0x0000000115127824 */ /* 0x000fe200078e0212 */
[----:B--2---:R-:W-:Y:S02]  /*04f0*/  DADD R6, -RZ, |R4| ;  /* 0x00000000ff067229 */ /* 0x004fe40000000504 */
[C---:B------:R-:W-:Y:S02]  /*0500*/  DSETP.GT.AND P0, PT, |R4|.reuse, R12, PT ;  /* 0x0000000c0400722a */ /* 0x040fe40003f04200 */
[----:B------:R-:W-:-:S06]  /*0510*/  DFMA R2, R4, R4, R2 ;  /* 0x000000040402722b */ /* 0x000fcc0000000002 */
[----:B------:R-:W-:Y:S02]  /*0520*/  FSEL R12, R6, R12, P0 ;  /* 0x0000000c060c7208 */ /* 0x000fe40000000000 */
[----:B------:R-:W-:Y:S01]  /*0530*/  FSEL R13, R7, R13, P0 ;  /* 0x0000000d070d7208 */ /* 0x000fe20000000000 */
[----:B------:R-:W-:Y:S06]  /*0540*/  @P1 BRA `(.L_x_8) ;  /* 0xfffffffc00cc1947 */ /* 0x000fec000383ffff */
[----:B------:R-:W-:Y:S05]  /*0550*/  BSYNC.RECONVERGENT B2 ;  /* 0x0000000000027941 */ /* 0x000fea0003800200 */
.L_x_7:
[----:B------:R-:W-:-:S07]  /*0560*/  VIADD R18, R18, 0x1 ;  /* 0x0000000112127836 */ /* 0x000fce0000000000 */
.L_x_6:
[----:B------:R-:W-:Y:S05]  /*0570*/  BSYNC.RECONVERGENT B1 ;  /* 0x0000000000017941 */ /* 0x000fea0003800200 */
.L_x_5:
[----:B------:R-:W-:-:S13]  /*0580*/  ISETP.GE.U32.AND P0, PT, R14, 0x3, PT ;  /* 0x000000030e00780c */ /* 0x000fda0003f06070 */
[----:B------:R-:W-:Y:S05]  /*0590*/  @!P0 BRA `(.L_x_4) ;  /* 0x0000000000b88947 */ /* 0x000fea0003800000 */
.L_x_9:
[----:B------:R-:W-:Y:S01]  /*05a0*/  IADD3 R5, P0, PT, R19, R18, RZ ;  /* 0x0000001213057210 */ /* 0x000fe20007f1e0ff */
[----:B------:R-:W-:-:S04]  /*05b0*/  IMAD.IADD R18, R21, 0x1, R18 ;  /* 0x0000000115127824 */ /* 0x000fc800078e0212 */
[----:B------:R-:W-:Y:S01]  /*05c0*/  IMAD.X R6, RZ, RZ, R20, P0 ;  /* 0x000000ffff067224 */ /* 0x000fe200000e0614 */
[----:B------:R-:W-:-:S04]  /*05d0*/  LEA R4, P0, R5, UR10, 0x3 ;  /* 0x0000000a05047c11 */ /* 0x000fc8000f8018ff */
[----:B------:R-:W-:Y:S02]  /*05e0*/  LEA.HI.X R5, R5, UR11, R6, 0x3, P0 ;  /* 0x0000000b05057c11 */ /* 0x000fe400080f1c06 */
[----:B------:R-:W-:Y:S01]  /*05f0*/  IADD3 R7, P0, PT, R19, R18, RZ ;  /* 0x0000001213077210 */ /* 0x000fe20007f1e0ff */
[----:B------:R-:W-:-:S03]  /*0600*/  IMAD.IADD R18, R21, 0x1, R18 ;  /* 0x0000000115127824 */ /* 0x000fc600078e0212 */
[----:B------:R-:W2:Y:S01]  /*0610*/  LDG.E.64 R4, desc[UR4][R4.64] ;  /* 0x0000000404047981 */ /* 0x000ea2000c1e1b00 */
[----:B------:R-:W-:Y:S01]  /*0620*/  IMAD.X R8, RZ, RZ, R20, P0 ;  /* 0x000000ffff087224 */ /* 0x000fe200000e0614 */
[----:B------:R-:W-:-:S04]  /*0630*/  LEA R6, P0, R7, UR10, 0x3 ;  /* 0x0000000a07067c11 */ /* 0x000fc8000f8018ff */
[----:B------:R-:W-:Y:S02]  /*0640*/  LEA.HI.X R7, R7, UR11, R8, 0x3, P0 ;  /* 0x0000000b07077c11 */ /* 0x000fe400080f1c08 */
[----:B------:R-:W-:Y:S01]  /*0650*/  IADD3 R9, P0, PT, R19, R18, RZ ;  /* 0x0000001213097210 */ /* 0x000fe20007f1e0ff */
[----:B------:R-:W-:-:S03]  /*0660*/  IMAD.IADD R18, R21, 0x1, R18 ;  /* 0x0000000115127824 */ /* 0x000fc600078e0212 */
[----:B------:R-:W3:Y:S01]  /*0670*/  LDG.E.64 R6, desc[UR4][R6.64] ;  /* 0x0000000406067981 */ /* 0x000ee2000c1e1b00 */
[----:B------:R-:W-:Y:S01]  /*0680*/  IMAD.X R10, RZ, RZ, R20, P0 ;  /* 0x000000ffff0a7224 */ /* 0x000fe200000e0614 */
[----:B------:R-:W-:-:S04]  /*0690*/  LEA R8, P0, R9, UR10, 0x3 ;  /* 0x0000000a09087c11 */ /* 0x000fc8000f8018ff */
[----:B------:R-:W-:Y:S02]  /*06a0*/  LEA.HI.X R9, R9, UR11, R10, 0x3, P0 ;  /* 0x0000000b09097c11 */ /* 0x000fe400080f1c0a */
[----:B------:R-:W-:-:S04]  /*06b0*/  IADD3 R11, P0, PT, R19, R18, RZ ;  /* 0x00000012130b7210 */ /* 0x000fc80007f1e0ff */
[----:B------:R-:W4:Y:S01]  /*06c0*/  LDG.E.64 R8, desc[UR4][R8.64] ;  /* 0x0000000408087981 */ /* 0x000f22000c1e1b00 */
[----:B------:R-:W-:Y:S01]  /*06d0*/  IMAD.X R14, RZ, RZ, R20, P0 ;  /* 0x000000ffff0e7224 */ /* 0x000fe200000e0614 */
[----:B------:R-:W-:-:S04]  /*06e0*/  LEA R10, P0, R11, UR10, 0x3 ;  /* 0x0000000a0b0a7c11 */ /* 0x000fc8000f8018ff */
[----:B------:R-:W-:-:S06]  /*06f0*/  LEA.HI.X R11, R11, UR11, R14, 0x3, P0 ;  /* 0x0000000b0b0b7c11 */ /* 0x000fcc00080f1c0e */
[----:B------:R-:W5:Y:S01]  /*0700*/  LDG.E.64 R10, desc[UR4][R10.64] ;  /* 0x000000040a0a7981 */ /* 0x000f62000c1e1b00 */
[----:B------:R-:W-:-:S05]  /*0710*/  IMAD.IADD R18, R21, 0x1, R18 ;  /* 0x0000000115127824 */ /* 0x000fca00078e0212 */
[----:B------:R-:W-:Y:S01]  /*0720*/  ISETP.GE.AND P1, PT, R18, R16, PT ;  /* 0x000000101200720c */ /* 0x000fe20003f26270 */
[----:B--2---:R-:W-:Y:S02]  /*0730*/  DADD R14, -RZ, |R4| ;  /* 0x00000000ff0e7229 */ /* 0x004fe40000000504 */
[C---:B------:R-:W-:Y:S02]  /*0740*/  DSETP.GT.AND P0, PT, |R4|.reuse, R12, PT ;  /* 0x0000000c0400722a */ /* 0x040fe40003f04200 */
[----:B------:R-:W-:-:S06]  /*0750*/  DFMA R2, R4, R4, R2 ;  /* 0x000000040402722b */ /* 0x000fcc0000000002 */
[----:B------:R-:W-:Y:S02]  /*0760*/  FSEL R12, R14, R12, P0 ;  /* 0x0000000c0e0c7208 */ /* 0x000fe40000000000 */
[----:B------:R-:W-:Y:S01]  /*0770*/  FSEL R13, R15, R13, P0 ;  /* 0x0000000d0f0d7208 */ /* 0x000fe20000000000 */
[----:B---3--:R-:W-:Y:S02]  /*0780*/  DADD R14, -RZ, |R6| ;  /* 0x00000000ff0e7229 */ /* 0x008fe40000000506 */
[----:B------:R-:W-:-:S03]  /*0790*/  DFMA R2, R6, R6, R2 ;  /* 0x000000060602722b */ /* 0x000fc60000000002 */
[----:B------:R-:W-:-:S06]  /*07a0*/  DSETP.GT.AND P0, PT, |R6|, R12, PT ;  /* 0x0000000c0600722a */ /* 0x000fcc0003f04200 */
[----:B------:R-:W-:Y:S01]  /*07b0*/  FSEL R4, R14, R12, P0 ;  /* 0x0000000c0e047208 */ /* 0x000fe20000000000 */
[----:B----4-:R-:W-:Y:S01]  /*07c0*/  DFMA R2, R8, R8, R2 ;  /* 0x000000080802722b */ /* 0x010fe20000000002 */
[----:B------:R-:W-:Y:S01]  /*07d0*/  FSEL R5, R15, R13, P0 ;  /* 0x0000000d0f057208 */ /* 0x000fe20000000000 */
[----:B------:R-:W-:-:S05]  /*07e0*/  DADD R12, -RZ, |R8| ;  /* 0x00000000ff0c7229 */ /* 0x000fca0000000508 */
[----:B------:R-:W-:Y:S02]  /*07f0*/  DSETP.GT.AND P0, PT, |R8|, R4, PT ;  /* 0x000000040800722a */ /* 0x000fe40003f04200 */
[----:B-----5:R-:W-:-:S04]  /*0800*/  DFMA R2, R10, R10, R2 ;  /* 0x0000000a0a02722b */ /* 0x020fc80000000002 */
[----:B------:R-:W-:Y:S02]  /*0810*/  FSEL R6, R12, R4, P0 ;  /* 0x000000040c067208 */ /* 0x000fe40000000000 */
[----:B------:R-:W-:Y:S01]  /*0820*/  FSEL R7, R13, R5, P0 ;  /* 0x000000050d077208 */ /* 0x000fe20000000000 */
[----:B------:R-:W-:-:S05]  /*0830*/  DADD R4, -RZ, |R10| ;  /* 0x00000000ff047229 */ /* 0x000fca000000050a */
[----:B------:R-:W-:-:S06]  /*0840*/  DSETP.GT.AND P0, PT, |R10|, R6, PT ;  /* 0x000000060a00722a */ /* 0x000fcc0003f04200 */
[----:B------:R-:W-:Y:S02]  /*0850*/  FSEL R12, R4, R6, P0 ;  /* 0x00000006040c7208 */ /* 0x000fe40000000000 */
[----:B------:R-:W-:Y:S01]  /*0860*/  FSEL R13, R5, R7, P0 ;  /* 0x00000007050d7208 */ /* 0x000fe20000000000 */
[----:B------:R-:W-:Y:S06]  /*0870*/  @!P1 BRA `(.L_x_9) ;  /* 0xfffffffc00489947 */ /* 0x000fec000383ffff */
.L_x_4:
[----:B------:R-:W-:Y:S05]  /*0880*/  BSYNC.RECONVERGENT B0 ;  /* 0x0000000000007941 */ /* 0x000fea0003800200 */
.L_x_3:
[----:B------:R-:W0:Y:S01]  /*0890*/  LDC.64 R6, c[0x0][0x3a0] ;  /* 0x0000e800ff067b82 */ /* 0x000e220000000a00 */
[----:B------:R-:W-:Y:S01]  /*08a0*/  ISETP.GE.U32.AND P0, PT, R21, 0x2, PT ;  /* 0x000000021500780c */ /* 0x000fe20003f06070 */
[----:B------:R-:W-:-:S06]  /*08b0*/  IMAD.IADD R23, R23, 0x1, R0 ;  /* 0x0000000117177824 */ /* 0x000fcc00078e0200 */
[----:B------:R-:W1:Y:S01]  /*08c0*/  LDC.64 R4, c[0x0][0x3a8] ;  /* 0x0000ea00ff047b82 */ /* 0x000e620000000a00 */
[----:B0-----:R-:W-:-:S05]  /*08d0*/  IMAD.WIDE R6, R23, 0x8, R6 ;  /* 0x0000000817067825 */ /* 0x001fca00078e0206 */
[----:B------:R0:W-:Y:S01]  /*08e0*/  STG.E.64 desc[UR4][R6.64], R2 ;  /* 0x0000000206007986 */ /* 0x0001e2000c101b04 */
[----:B-1----:R-:W-:-:S05]  /*08f0*/  IMAD.WIDE R4, R23, 0x8, R4 ;  /* 0x0000000817047825 */ /* 0x002fca00078e0204 */
[----:B------:R0:W-:Y:S01]  /*0900*/  STG.E.64 desc[UR4][R4.64], R12 ;  /* 0x0000000c04007986 */ /* 0x0001e2000c101b04 */
[----:B------:R-:W-:Y:S06]  /*0910*/  BAR.SYNC.DEFER_BLOCKING 0x0 ;  /* 0x0000000000007b1d */ /* 0x000fec0000010000 */
[----:B------:R-:W-:Y:S05]  /*0920*/  @!P0 BRA `(.L_x_10) ;  /* 0x0000000000608947 */ /* 0x000fea0003800000 */
.L_x_13:
[----:B------:R-:W-:Y:S01]  /*0930*/  SHF.R.U32.HI R19, RZ, 0x1, R21 ;  /* 0x00000001ff137819 */ /* 0x000fe20000011615 */
[----:B------:R-:W-:Y:S03]  /*0940*/  BSSY.RECONVERGENT B0, `(.L_x_11) ;  /* 0x0000012000007945 */ /* 0x000fe60003800200 */
[----:B------:R-:W-:-:S13]  /*0950*/  ISETP.GE.U32.AND P0, PT, R0, R19, PT ;  /* 0x000000130000720c */ /* 0x000fda0003f06070 */
[----:B-1----:R-:W-:Y:S05]  /*0960*/  @P0 BRA `(.L_x_12) ;  /* 0x00000000003c0947 */ /* 0x002fea0003800000 */
[----:B------:R-:W-:Y:S01]  /*0970*/  IMAD.SHL.U32 R15, R19, 0x8, RZ ;  /* 0x00000008130f7824 */ /* 0x000fe200078e00ff */
[----:B0-----:R-:W2:Y:S04]  /*0980*/  LDG.E.64 R2, desc[UR4][R4.64] ;  /* 0x0000000404027981 */ /* 0x001ea8000c1e1b00 */
[-C--:B------:R-:W-:Y:S01]  /*0990*/  IADD3 R8, P0, PT, R4, R15.reuse, RZ ;  /* 0x0000000f04087210 */ /* 0x080fe20007f1e0ff */
[----:B------:R-:W3:Y:S01]  /*09a0*/  LDG.E.64 R12, desc[UR4][R6.64] ;  /* 0x00000004060c7981 */ /* 0x000ee2000c1e1b00 */
[----:B------:R-:W-:-:S03]  /*09b0*/  IADD3 R14, P1, PT, R6, R15, RZ ;  /* 0x0000000f060e7210 */ /* 0x000fc60007f3e0ff */
[----:B------:R-:W-:Y:S02]  /*09c0*/  IMAD.X R9, RZ, RZ, R5, P0 ;  /* 0x000000ffff097224 */ /* 0x000fe400000e0605 */
[----:B------:R-:W-:-:S04]  /*09d0*/  IMAD.X R15, RZ, RZ, R7, P1 ;  /* 0x000000ffff0f7224 */ /* 0x000fc800008e0607 */
[----:B------:R-:W2:Y:S04]  /*09e0*/  LDG.E.64 R8, desc[UR4][R8.64] ;  /* 0x0000000408087981 */ /* 0x000ea8000c1e1b00 */
[----:B------:R-:W3:Y:S01]  /*09f0*/  LDG.E.64 R10, desc[UR4][R14.64] ;  /* 0x000000040e0a7981 */ /* 0x000ee2000c1e1b00 */
[----:B--2---:R-:W-:Y:S02]  /*0a00*/  DSETP.GT.AND P0, PT, R2, R8, PT ;  /* 0x000000080200722a */ /* 0x004fe40003f04000 */
[----:B---3--:R-:W-:-:S04]  /*0a10*/  DADD R10, R10, R12 ;  /* 0x000000000a0a7229 */ /* 0x008fc8000000000c */
[----:B------:R-:W-:Y:S02]  /*0a20*/  FSEL R2, R2, R8, P0 ;  /* 0x0000000802027208 */ /* 0x000fe40000000000 */
[----:B------:R-:W-:Y:S01]  /*0a30*/  FSEL R3, R3, R9, P0 ;  /* 0x0000000903037208 */ /* 0x000fe20000000000 */
[----:B------:R1:W-:Y:S04]  /*0a40*/  STG.E.64 desc[UR4][R6.64], R10 ;  /* 0x0000000a06007986 */ /* 0x0003e8000c101b04 */
[----:B------:R1:W-:Y:S02]  /*0a50*/  STG.E.64 desc[UR4][R4.64], R2 ;  /* 0x0000000204007986 */ /* 0x0003e4000c101b04 */
.L_x_12:
[----:B------:R-:W-:Y:S05]  /*0a60*/  BSYNC.RECONVERGENT B0 ;  /* 0x0000000000007941 */ /* 0x000fea0003800200 */
.L_x_11:
[----:B------:R-:W-:Y:S01]  /*0a70*/  BAR.SYNC.DEFER_BLOCKING 0x0 ;  /* 0x0000000000007b1d */ /* 0x000fe20000010000 */
[----:B------:R-:W-:Y:S01]  /*0a80*/  ISETP.GT.U32.AND P0, PT, R21, 0x3, PT ;  /* 0x000000031500780c */ /* 0x000fe20003f04070 */
[----:B------:R-:W-:-:S12]  /*0a90*/  IMAD.MOV.U32 R21, RZ, RZ, R19 ;  /* 0x000000ffff157224 */ /* 0x000fd800078e0013 */
[----:B------:R-:W-:Y:S05]  /*0aa0*/  @P0 BRA `(.L_x_13) ;  /* 0xfffffffc00a00947 */ /* 0x000fea000383ffff */
.L_x_10:
[----:B------:R-:W-:-:S13]  /*0ab0*/  ISETP.NE.AND P0, PT, R0, RZ, PT ;  /* 0x000000ff0000720c */ /* 0x000fda0003f05270 */
[----:B------:R-:W-:Y:S05]  /*0ac0*/  @P0 EXIT ;  /* 0x000000000000094d */ /* 0x000fea0003800000 */
[----:B01----:R-:W2:Y:S01]  /*0ad0*/  LDG.E.64 R6, desc[UR4][R6.64] ;  /* 0x0000000406067981 */ /* 0x003ea2000c1e1b00 */
[----:B------:R-:W0:Y:S08]  /*0ae0*/  LDC.64 R2, c[0x0][0x390] ;  /* 0x0000e400ff027b82 */ /* 0x000e300000000a00 */
[----:B------:R-:W1:Y:S01]  /*0af0*/  LDC.64 R8, c[0x0][0x398] ;  /* 0x0000e600ff087b82 */ /* 0x000e620000000a00 */
[----:B0-----:R-:W-:-:S05]  /*0b00*/  IMAD.WIDE R2, R17, 0x8, R2 ;  /* 0x0000000811027825 */ /* 0x001fca00078e0202 */
[----:B--2---:R-:W-:Y:S04]  /*0b10*/  STG.E.64 desc[UR4][R2.64], R6 ;  /* 0x0000000602007986 */ /* 0x004fe8000c101b04 */
[----:B------:R-:W2:Y:S01]  /*0b20*/  LDG.E.64 R4, desc[UR4][R4.64] ;  /* 0x0000000404047981 */ /* 0x000ea2000c1e1b00 */
[----:B-1----:R-:W-:-:S05]  /*0b30*/  IMAD.WIDE R8, R17, 0x8, R8 ;  /* 0x0000000811087825 */ /* 0x002fca00078e0208 */
[----:B--2---:R-:W-:Y:S01]  /*0b40*/  STG.E.64 desc[UR4][R8.64], R4 ;  /* 0x0000000408007986 */ /* 0x004fe2000c101b04 */
[----:B------:R-:W-:Y:S05]  /*0b50*/  EXIT ;  /* 0x000000000000794d */ /* 0x000fea0003800000 */
.L_x_14:
        /* <DEDUP_REMOVED lines=10> */
.L_x_67:


//--------------------- .text._Z18kernel_norm2u3_optPdiiS_S_ --------------------------
	.section	.text._Z18kernel_norm2u3_optPdiiS_S_,"ax",@progbits
	.align	128
        .global         _Z18kernel_norm2u3_optPdiiS_S_
        .type           _Z18kernel_norm2u3_optPdiiS_S_,@function
        .size           _Z18kernel_norm2u3_optPdiiS_S_,(.L_x_68 - _Z18kernel_norm2u3_optPdiiS_S_)
        .other          _Z18kernel_norm2u3_optPdiiS_S_,@"STO_CUDA_ENTRY STV_DEFAULT"
_Z18kernel_norm2u3_optPdiiS_S_:
.text._Z18kernel_norm2u3_optPdiiS_S_:
[----:B------:R-:W-:Y:S01]  /*0000*/  LDC R1, c[0x0][0x37c] ;  /* 0x0000df00ff017b82 */ /* 0x000fe20000000800 */
[----:B------:R-:W0:Y:S07]  /*0010*/  S2R R16, SR_TID.X ;  /* 0x0000000000107919 */ /* 0x000e2e0000002100 */
[----:B------:R-:W1:Y:S01]  /*0020*/  LDC.64 R4, c[0x0][0x388] ;  /* 0x0000e200ff047b82 */ /* 0x000e620000000a00 */
[----:B------:R-:W2:Y:S01]  /*0030*/  LDCU UR4, c[0x0][0x360] ;  /* 0x00006c00ff0477ac */ /* 0x000ea20008000800 */
[----:B------:R-:W-:Y:S01]  /*0040*/  BSSY.RECONVERGENT B0, `(.L_x_15) ;  /* 0x0000082000007945 */ /* 0x000fe20003800200 */
[----:B------:R-:W3:Y:S01]  /*0050*/  S2R R0, SR_CTAID.Y ;  /* 0x0000000000007919 */ /* 0x000ee20000002600 */
[----:B------:R-:W-:Y:S01]  /*0060*/  CS2R R8, SRZ ;  /* 0x0000000000087805 */ /* 0x000fe2000001ff00 */
[----:B------:R-:W3:Y:S01]  /*0070*/  LDCU UR5, c[0x0][0x364] ;  /* 0x00006c80ff0577ac */ /* 0x000ee20008000800 */
[----:B------:R-:W-:Y:S01]  /*0080*/  CS2R R10, SRZ ;  /* 0x00000000000a7805 */ /* 0x000fe2000001ff00 */
[----:B------:R-:W3:Y:S01]  /*0090*/  S2R R3, SR_TID.Y ;  /* 0x0000000000037919 */ /* 0x000ee20000002200 */
[----:B------:R-:W4:Y:S01]  /*00a0*/  S2UR UR8, SR_CTAID.X ;  /* 0x00000000000879c3 */ /* 0x000f220000002500 */
[----:B------:R-:W0:Y:S01]  /*00b0*/  LDCU.64 UR6, c[0x0][0x358] ;  /* 0x00006b00ff0677ac */ /* 0x000e220008000a00 */
[----:B------:R-:W0:Y:S01]  /*00c0*/  LDCU.64 UR10, c[0x0][0x380] ;  /* 0x00007000ff0a77ac */ /* 0x000e220008000a00 */
[----:B--2---:R-:W-:-:S02]  /*00d0*/  IMAD.U32 R18, RZ, RZ, UR4 ;  /* 0x00000004ff127e24 */ /* 0x004fc4000f8e00ff */
[----:B-1----:R-:W-:Y:S02]  /*00e0*/  VIADD R17, R4, 0xffffffff ;  /* 0xffffffff04117836 */ /* 0x002fe40000000000 */
[----:B0-----:R-:W-:-:S05]  /*00f0*/  VIADD R20, R16, 0x1 ;  /* 0x0000000110147836 */ /* 0x001fca0000000000 */
[----:B------:R-:W-:Y:S01]  /*0100*/  ISETP.GE.AND P0, PT, R20, R17, PT ;  /* 0x000000111400720c */ /* 0x000fe20003f06270 */
[----:B---3--:R-:W-:-:S04]  /*0110*/  IMAD R2, R0, UR5, R3 ;  /* 0x0000000500027c24 */ /* 0x008fc8000f8e0203 */
[----:B------:R-:W-:-:S04]  /*0120*/  IMAD R2, R2, R5, R5 ;  /* 0x0000000502027224 */ /* 0x000fc800078e0205 */
[----:B----4-:R-:W-:-:S04]  /*0130*/  VIADD R19, R2, UR8 ;  /* 0x0000000802137c36 */ /* 0x010fc80008000000 */
[----:B------:R-:W-:Y:S01]  /*0140*/  IMAD R19, R19, R4, R4 ;  /* 0x0000000413137224 */ /* 0x000fe200078e0204 */
[----:B------:R-:W-:Y:S06]  /*0150*/  @P0 BRA `(.L_x_16) ;  /* 0x0000000400c00947 */ /* 0x000fec0003800000 */
        /* <DEDUP_REMOVED lines=18> */
[----:B------:R-:W-:Y:S01]  /*0280*/  IMAD.HI.U32 R2, R3, R9, R2 ;  /* 0x0000000903027227 */ /* 0x000fe200078e0002 */
[----:B------:R-:W-:-:S05]  /*0290*/  CS2R R8, SRZ ;  /* 0x0000000000087805 */ /* 0x000fca000001ff00 */
        /* <DEDUP_REMOVED lines=11> */
[----:B------:R-:W-:-:S13]  /*0350*/  ISETP.NE.AND P0, PT, R2, 0x3, PT ;  /* 0x000000030200780c */ /* 0x000fda0003f05270 */
        /* <DEDUP_REMOVED lines=14> */
.L_x_20:
        /* <DEDUP_REMOVED lines=14> */
.L_x_19:
[----:B------:R-:W-:-:S07]  /*0520*/  VIADD R20, R23, 0x1 ;  /* 0x0000000117147836 */ /* 0x000fce0000000000 */
.L_x_18:
[----:B------:R-:W-:Y:S05]  /*0530*/  BSYNC.RECONVERGENT B1 ;  /* 0x0000000000017941 */ /* 0x000fea0003800200 */
.L_x_17:
[----:B------:R-:W-:-:S13]  /*0540*/  ISETP.GE.U32.AND P0, PT, R12, 0x3, PT ;  /* 0x000000030c00780c */ /* 0x000fda0003f06070 */
[----:B------:R-:W-:Y:S05]  /*0550*/  @!P0 BRA `(.L_x_16) ;  /* 0x0000000000c08947 */ /* 0x000fea0003800000 */
.L_x_21:
        /* <DEDUP_REMOVED lines=30> */
[----:B---3--:R-:W-:-:S05]  /*0740*/  DADD R14, -RZ, |R6| ;  /* 0x00000000ff0e7229 */ /* 0x008fca0000000506 */
[----:B------:R-:W-:-:S06]  /*0750*/  DSETP.GT.AND P0, PT, |R6|, R10, PT ;  /* 0x0000000a0600722a */ /* 0x000fcc0003f04200 */
[----:B------:R-:W-:Y:S02]  /*0760*/  FSEL R12, R14, R10, P0 ;  /* 0x0000000a0e0c7208 */ /* 0x000fe40000000000 */
[----:B------:R-:W-:Y:S01]  /*0770*/  FSEL R13, R15, R11, P0 ;  /* 0x0000000b0f0d7208 */ /* 0x000fe20000000000 */
[----:B----4-:R-:W-:Y:S02]  /*0780*/  DADD R14, -RZ, |R4| ;  /* 0x00000000ff0e7229 */ /* 0x010fe40000000504 */
[----:B------:R-:W-:-:S03]  /*0790*/  DFMA R10, R6, R6, R8 ;  /* 0x00000006060a722b */ /* 0x000fc60000000008 */
[----:B------:R-:W-:Y:S02]  /*07a0*/  DSETP.GT.AND P0, PT, |R4|, R12, PT ;  /* 0x0000000c0400722a */ /* 0x000fe40003f04200 */
[----:B-----5:R-:W-:-:S04]  /*07b0*/  DADD R6, -RZ, |R2| ;  /* 0x00000000ff067229 */ /* 0x020fc80000000502 */
[----:B------:R-:W-:Y:S01]  /*07c0*/  FSEL R8, R14, R12, P0 ;  /* 0x0000000c0e087208 */ /* 0x000fe20000000000 */
[----:B------:R-:W-:Y:S01]  /*07d0*/  DFMA R10, R4, R4, R10 ;  /* 0x00000004040a722b */ /* 0x000fe2000000000a */
[----:B------:R-:W-:-:S06]  /*07e0*/  FSEL R9, R15, R13, P0 ;  /* 0x0000000d0f097208 */ /* 0x000fcc0000000000 */
[----:B------:R-:W-:-:S06]  /*07f0*/  DSETP.GT.AND P0, PT, |R2|, R8, PT ;  /* 0x000000080200722a */ /* 0x000fcc0003f04200 */
[----:B------:R-:W-:Y:S02]  /*0800*/  FSEL R4, R6, R8, P0 ;  /* 0x0000000806047208 */ /* 0x000fe40000000000 */
[----:B------:R-:W-:Y:S01]  /*0810*/  FSEL R5, R7, R9, P0 ;  /* 0x0000000907057208 */ /* 0x000fe20000000000 */
[----:B------:R-:W-:Y:S02]  /*0820*/  DFMA R8, R2, R2, R10 ;  /* 0x000000020208722b */ /* 0x000fe4000000000a */
[----:B------:R-:W-:Y:S02]  /*0830*/  IMAD.MOV.U32 R10, RZ, RZ, R4 ;  /* 0x000000ffff0a7224 */ /* 0x000fe400078e0004 */
[----:B------:R-:W-:Y:S01]  /*0840*/  IMAD.MOV.U32 R11, RZ, RZ, R5 ;  /* 0x000000ffff0b7224 */ /* 0x000fe200078e0005 */
[----:B------:R-:W-:Y:S06]  /*0850*/  @!P1 BRA `(.L_x_21) ;  /* 0xfffffffc00409947 */ /* 0x000fec000383ffff */
.L_x_16:
[----:B------:R-:W-:Y:S05]  /*0860*/  BSYNC.RECONVERGENT B0 ;  /* 0x0000000000007941 */ /* 0x000fea0003800200 */
.L_x_15:
[----:B------:R-:W0:Y:S01]  /*0870*/  S2R R3, SR_CgaCtaId ;  /* 0x0000000000037919 */ /* 0x000e220000008800 */
[----:B------:R-:W-:Y:S02]  /*0880*/  MOV R2, 0x400 ;  /* 0x0000040000027802 */ /* 0x000fe40000000f00 */
[----:B------:R-:W-:Y:S02]  /*0890*/  ISETP.GE.U32.AND P0, PT, R18, 0x2, PT ;  /* 0x000000021200780c */ /* 0x000fe40003f06070 */
[----:B0-----:R-:W-:-:S05]  /*08a0*/  LEA R3, R3, R2, 0x18 ;  /* 0x0000000203037211 */ /* 0x001fca00078ec0ff */
[--C-:B------:R-:W-:Y:S02]  /*08b0*/  IMAD R15, R18, 0x8, R3.reuse ;  /* 0x00000008120f7824 */ /* 0x100fe400078e0203 */
[C---:B------:R-:W-:Y:S02]  /*08c0*/  IMAD R13, R16.reuse, 0x8, R3 ;  /* 0x00000008100d7824 */ /* 0x040fe400078e0203 */
[----:B------:R-:W-:-:S03]  /*08d0*/  IMAD R17, R16, 0x8, R15 ;  /* 0x0000000810117824 */ /* 0x000fc600078e020f */
[----:B------:R0:W-:Y:S04]  /*08e0*/  STS.64 [R13], R8 ;  /* 0x000000080d007388 */ /* 0x0001e80000000a00 */
[----:B------:R0:W-:Y:S01]  /*08f0*/  STS.64 [R17], R10 ;  /* 0x0000000a11007388 */ /* 0x0001e20000000a00 */
[----:B------:R-:W-:Y:S06]  /*0900*/  BAR.SYNC.DEFER_BLOCKING 0x0 ;  /* 0x0000000000007b1d */ /* 0x000fec0000010000 */
[----:B------:R-:W-:Y:S05]  /*0910*/  @!P0 BRA `(.L_x_22) ;  /* 0x0000000000548947 */ /* 0x000fea0003800000 */
.L_x_25:
[----:B------:R-:W-:Y:S01]  /*0920*/  SHF.R.U32.HI R12, RZ, 0x1, R18 ;  /* 0x00000001ff0c7819 */ /* 0x000fe20000011612 */
[----:B------:R-:W-:Y:S03]  /*0930*/  BSSY.RECONVERGENT B0, `(.L_x_23) ;  /* 0x000000f000007945 */ /* 0x000fe60003800200 */
[----:B------:R-:W-:-:S13]  /*0940*/  ISETP.GE.U32.AND P0, PT, R16, R12, PT ;  /* 0x0000000c1000720c */ /* 0x000fda0003f06070 */
[----:B-1----:R-:W-:Y:S05]  /*0950*/  @P0 BRA `(.L_x_24) ;  /* 0x0000000000300947 */ /* 0x002fea0003800000 */
[C---:B------:R-:W-:Y:S01]  /*0960*/  IMAD R4, R12.reuse, 0x8, R17 ;  /* 0x000000080c047824 */ /* 0x040fe200078e0211 */
[----:B------:R-:W-:Y:S01]  /*0970*/  LDS.64 R2, [R17] ;  /* 0x0000000011027984 */ /* 0x000fe20000000a00 */
[----:B0-----:R-:W-:-:S03]  /*0980*/  IMAD R10, R12, 0x8, R13 ;  /* 0x000000080c0a7824 */ /* 0x001fc600078e020d */
[----:B------:R-:W-:Y:S04]  /*0990*/  LDS.64 R8, [R13] ;  /* 0x000000000d087984 */ /* 0x000fe80000000a00 */
[----:B------:R-:W0:Y:S04]  /*09a0*/  LDS.64 R4, [R4] ;  /* 0x0000000004047984 */ /* 0x000e280000000a00 */
[----:B------:R-:W1:Y:S01]  /*09b0*/  LDS.64 R6, [R10] ;  /* 0x000000000a067984 */ /* 0x000e620000000a00 */
[----:B0-----:R-:W-:Y:S02]  /*09c0*/  DSETP.GT.AND P0, PT, R2, R4, PT ;  /* 0x000000040200722a */ /* 0x001fe40003f04000 */
[----:B-1----:R-:W-:-:S04]  /*09d0*/  DADD R6, R6, R8 ;  /* 0x0000000006067229 */ /* 0x002fc80000000008 */
[----:B------:R-:W-:Y:S02]  /*09e0*/  FSEL R2, R2, R4, P0 ;  /* 0x0000000402027208 */ /* 0x000fe40000000000 */
[----:B------:R-:W-:Y:S01]  /*09f0*/  FSEL R3, R3, R5, P0 ;  /* 0x0000000503037208 */ /* 0x000fe20000000000 */
[----:B------:R1:W-:Y:S04]  /*0a00*/  STS.64 [R13], R6 ;  /* 0x000000060d007388 */ /* 0x0003e80000000a00 */
[----:B------:R1:W-:Y:S02]  /*0a10*/  STS.64 [R17], R2 ;  /* 0x0000000211007388 */ /* 0x0003e40000000a00 */
.L_x_24:
[----:B------:R-:W-:Y:S05]  /*0a20*/  BSYNC.RECONVERGENT B0 ;  /* 0x0000000000007941 */ /* 0x000fea0003800200 */
.L_x_23:
[----:B------:R-:W-:Y:S01]  /*0a30*/  BAR.SYNC.DEFER_BLOCKING 0x0 ;  /* 0x0000000000007b1d */ /* 0x000fe20000010000 */
[----:B------:R-:W-:Y:S01]  /*0a40*/  ISETP.GT.U32.AND P0, PT, R18, 0x3, PT ;  /* 0x000000031200780c */ /* 0x000fe20003f04070 */
[----:B------:R-:W-:-:S12]  /*0a50*/  IMAD.MOV.U32 R18, RZ, RZ, R12 ;  /* 0x000000ffff127224 */ /* 0x000fd800078e000c */
[----:B------:R-:W-:Y:S05]  /*0a60*/  @P0 BRA `(.L_x_25) ;  /* 0xfffffffc00ac0947 */ /* 0x000fea000383ffff */
.L_x_22:
[----:B------:R-:W-:-:S13]  /*0a70*/  ISETP.NE.AND P0, PT, R16, RZ, PT ;  /* 0x000000ff1000720c */ /* 0x000fda0003f05270 */
[----:B------:R-:W-:Y:S05]  /*0a80*/  @P0 EXIT ;  /* 0x000000000000094d */ /* 0x000fea0003800000 */
[----:B------:R-:W2:Y:S01]  /*0a90*/  S2UR UR5, SR_CgaCtaId ;  /* 0x00000000000579c3 */ /* 0x000ea20000008800 */
[----:B------:R-:W-:Y:S01]  /*0aa0*/  UMOV UR4, 0x400 ;  /* 0x0000040000047882 */ /* 0x000fe20000000000 */
[----:B-1----:R-:W-:Y:S06]  /*0ab0*/  LDS.64 R6, [R15] ;  /* 0x000000000f067984 */ /* 0x002fec0000000a00 */
[----:B0-----:R-:W0:Y:S08]  /*0ac0*/  LDC R11, c[0x0][0x370] ;  /* 0x0000dc00ff0b7b82 */ /* 0x001e300000000800 */
[----:B------:R-:W1:Y:S01]  /*0ad0*/  LDC.64 R4, c[0x0][0x390] ;  /* 0x0000e400ff047b82 */ /* 0x000e620000000a00 */
[----:B--2---:R-:W-:-:S07]  /*0ae0*/  ULEA UR4, UR5, UR4, 0x18 ;  /* 0x0000000405047291 */ /* 0x004fce000f8ec0ff */
[----:B------:R-:W2:Y:S01]  /*0af0*/  LDC.64 R8, c[0x0][0x398] ;  /* 0x0000e600ff087b82 */ /* 0x000ea20000000a00 */
[----:B0-----:R-:W-:Y:S01]  /*0b00*/  IMAD R11, R0, R11, UR8 ;  /* 0x00000008000b7e24 */ /* 0x001fe2000f8e020b */
[----:B------:R-:W0:Y:S03]  /*0b10*/  LDS.64 R2, [UR4] ;  /* 0x00000004ff027984 */ /* 0x000e260008000a00 */
[----:B-1----:R-:W-:-:S04]  /*0b20*/  IMAD.WIDE R4, R11, 0x8, R4 ;  /* 0x000000080b047825 */ /* 0x002fc800078e0204 */
[----:B--2---:R-:W-:Y:S01]  /*0b30*/  IMAD.WIDE R8, R11, 0x8, R8 ;  /* 0x000000080b087825 */ /* 0x004fe200078e0208 */
[----:B0-----:R-:W-:Y:S04]  /*0b40*/  STG.E.64 desc[UR6][R4.64], R2 ;  /* 0x0000000204007986 */ /* 0x001fe8000c101b06 */
[----:B------:R-:W-:Y:S01]  /*0b50*/  STG.E.64 desc[UR6][R8.64], R6 ;  /* 0x0000000608007986 */ /* 0x000fe2000c101b06 */
[----:B------:R-:W-:Y:S05]  /*0b60*/  EXIT ;  /* 0x000000000000794d */ /* 0x000fea0003800000 */
.L_x_26:
        /* <DEDUP_REMOVED lines=9> */
.L_x_68:


//--------------------- .text._Z13kernel_interpPdS_iiiix --------------------------
	.section	.text._Z13kernel_interpPdS_iiiix,"ax",@progbits
	.align	128
        .global         _Z13kernel_interpPdS_iiiix
        .type           _Z13kernel_interpPdS_iiiix,@function
        .size           _Z13kernel_interpPdS_iiiix,(.L_x_69 - _Z13kernel_interpPdS_iiiix)
        .other          _Z13kernel_interpPdS_iiiix,@"STO_CUDA_ENTRY STV_DEFAULT"
_Z13kernel_interpPdS_iiiix:
.text._Z13kernel_interpPdS_iiiix:
[----:B------:R-:W-:Y:S01]  /*0000*/  LDC R1, c[0x0][0x37c] ;  /* 0x0000df00ff017b82 */ /* 0x000fe20000000800 */
[----:B------:R-:W0:Y:S07]  /*0010*/  S2R R0, SR_CTAID.Y ;  /* 0x0000000000007919 */ /* 0x000e2e0000002600 */
[----:B------:R-:W1:Y:S01]  /*0020*/  LDC.64 R16, c[0x0][0x390] ;  /* 0x0000e400ff107b82 */ /* 0x000e620000000a00 */
[----:B------:R-:W0:Y:S01]  /*0030*/  LDCU UR4, c[0x0][0x364] ;  /* 0x00006c80ff0477ac */ /* 0x000e220008000800 */
[----:B------:R-:W0:Y:S01]  /*0040*/  S2R R3, SR_TID.Y ;  /* 0x0000000000037919 */ /* 0x000e220000002200 */
[----:B------:R-:W2:Y:S01]  /*0050*/  LDCU UR5, c[0x0][0x360] ;  /* 0x00006c00ff0577ac */ /* 0x000ea20008000800 */
[----:B------:R-:W2:Y:S01]  /*0060*/  S2R R2, SR_CTAID.X ;  /* 0x0000000000027919 */ /* 0x000ea20000002500 */
[----:B------:R-:W2:Y:S01]  /*0070*/  S2R R7, SR_TID.X ;  /* 0x0000000000077919 */ /* 0x000ea20000002100 */
[----:B-1----:R-:W-:Y:S01]  /*0080*/  IADD3 R5, PT, PT, R17, -0x1, RZ ;  /* 0xffffffff11057810 */ /* 0x002fe20007ffe0ff */
[----:B0-----:R-:W-:Y:S01]  /*0090*/  IMAD R0, R0, UR4, R3 ;  /* 0x0000000400007c24 */ /* 0x001fe2000f8e0203 */
[----:B------:R-:W-:-:S04]  /*00a0*/  IADD3 R3, PT, PT, R16, -0x1, RZ ;  /* 0xffffffff10037810 */ /* 0x000fc80007ffe0ff */
[----:B------:R-:W-:Y:S01]  /*00b0*/  ISETP.GE.AND P0, PT, R0, R5, PT ;  /* 0x000000050000720c */ /* 0x000fe20003f06270 */
[----:B--2---:R-:W-:-:S05]  /*00c0*/  IMAD R2, R2, UR5, R7 ;  /* 0x0000000502027c24 */ /* 0x004fca000f8e0207 */
[----:B------:R-:W-:-:S13]  /*00d0*/  ISETP.GE.OR P0, PT, R2, R3, P0 ;  /* 0x000000030200720c */ /* 0x000fda0000706670 */
[----:B------:R-:W-:Y:S05]  /*00e0*/  @P0 EXIT ;  /* 0x000000000000094d */ /* 0x000fea0003800000 */
[----:B------:R-:W0:Y:S01]  /*00f0*/  S2R R3, SR_TID.Z ;  /* 0x0000000000037919 */ /* 0x000e220000002300 */
[----:B------:R-:W0:Y:S01]  /*0100*/  S2UR UR4, SR_CTAID.Z ;  /* 0x00000000000479c3 */ /* 0x000e220000002700 */
[----:B------:R-:W1:Y:S01]  /*0110*/  LDCU.64 UR6, c[0x0][0x3a0] ;  /* 0x00007400ff0677ac */ /* 0x000e620008000a00 */
[----:B------:R-:W-:Y:S01]  /*0120*/  SHF.R.S32.HI R7, RZ, 0x1f, R2 ;  /* 0x0000001fff077819 */ /* 0x000fe20000011402 */
[----:B------:R-:W2:Y:S05]  /*0130*/  LDCU.128 UR8, c[0x0][0x380] ;  /* 0x00007000ff0877ac */ /* 0x000eaa0008000c00 */
[----:B------:R-:W0:Y:S08]  /*0140*/  LDC R4, c[0x0][0x368] ;  /* 0x0000da00ff047b82 */ /* 0x000e300000000800 */
[----:B------:R-:W3:Y:S01]  /*0150*/  LDC.64 R8, c[0x0][0x398] ;  /* 0x0000e600ff087b82 */ /* 0x000ee20000000a00 */
[----:B0-----:R-:W-:Y:S01]  /*0160*/  IMAD R3, R4, UR4, R3 ;  /* 0x0000000404037c24 */ /* 0x001fe2000f8e0203 */
[----:B------:R-:W0:Y:S03]  /*0170*/  LDCU.64 UR4, c[0x0][0x358] ;  /* 0x00006b00ff0477ac */ /* 0x000e260008000a00 */
[----:B------:R-:W-:-:S02]  /*0180*/  IMAD R5, R3, R17, R0 ;  /* 0x0000001103057224 */ /* 0x000fc400078e0200 */
[----:B---3--:R-:W-:Y:S02]  /*0190*/  IMAD R3, R3, R9, R0 ;  /* 0x0000000903037224 */ /* 0x008fe400078e0200 */
[----:B------:R-:W-:-:S03]  /*01a0*/  IMAD R5, R5, R16, RZ ;  /* 0x0000001005057224 */ /* 0x000fc600078e02ff */
[----:B------:R-:W-:Y:S02]  /*01b0*/  SHF.L.U32 R3, R3, 0x1, RZ ;  /* 0x0000000103037819 */ /* 0x000fe400000006ff */
[----:B------:R-:W-:Y:S02]  /*01c0*/  SHF.R.S32.HI R0, RZ, 0x1f, R5 ;  /* 0x0000001fff007819 */ /* 0x000fe40000011405 */
[----:B-1----:R-:W-:Y:S01]  /*01d0*/  IADD3 R5, P0, P1, R5, UR6, R2 ;  /* 0x0000000605057c10 */ /* 0x002fe2000f91e002 */
[----:B------:R-:W-:Y:S01]  /*01e0*/  IMAD R3, R3, R8, RZ ;  /* 0x0000000803037224 */ /* 0x000fe200078e02ff */
[----:B------:R-:W-:Y:S02]  /*01f0*/  SHF.L.U32 R2, R2, 0x1, RZ ;  /* 0x0000000102027819 */ /* 0x000fe400000006ff */
[----:B------:R-:W-:Y:S02]  /*0200*/  IADD3.X R4, PT, PT, R0, UR7, R7, P0, P1 ;  /* 0x0000000700047c10 */ /* 0x000fe400087e2407 */
[----:B--2---:R-:W-:-:S02]  /*0210*/  LEA R10, P0, R5, UR8, 0x3 ;  /* 0x00000008050a7c11 */ /* 0x004fc4000f8018ff */
[----:B------:R-:W-:Y:S02]  /*0220*/  SHF.R.S32.HI R0, RZ, 0x1f, R2 ;  /* 0x0000001fff007819 */ /* 0x000fe40000011402 */
[----:B------:R-:W-:Y:S02]  /*0230*/  IADD3 R7, P1, PT, R2, R3, RZ ;  /* 0x0000000302077210 */ /* 0x000fe40007f3e0ff */
[----:B------:R-:W-:Y:S02]  /*0240*/  LEA.HI.X R11, R5, UR9, R4, 0x3, P0 ;  /* 0x00000009050b7c11 */ /* 0x000fe400080f1c04 */
[----:B------:R-:W-:Y:S02]  /*0250*/  LEA.HI.X.SX32 R0, R3, R0, 0x1, P1 ;  /* 0x0000000003007211 */ /* 0x000fe400008f0eff */
[C---:B------:R-:W-:Y:S01]  /*0260*/  LEA R6, P0, R7.reuse, UR10, 0x3 ;  /* 0x0000000a07067c11 */ /* 0x040fe2000f8018ff */
[----:B0-----:R-:W2:Y:S03]  /*0270*/  LDG.E.64 R4, desc[UR4][R10.64] ;  /* 0x000000040a047981 */ /* 0x001ea6000c1e1b00 */
[----:B------:R-:W-:Y:S01]  /*0280*/  LEA.HI.X R7, R7, UR11, R0, 0x3, P0 ;  /* 0x0000000b07077c11 */ /* 0x000fe200080f1c00 */
[----:B------:R-:W2:Y:S04]  /*0290*/  LDG.E.64 R2, desc[UR4][R10.64+0x8] ;  /* 0x000008040a027981 */ /* 0x000ea8000c1e1b00 */
[----:B------:R-:W3:Y:S04]  /*02a0*/  LDG.E.64 R18, desc[UR4][R6.64] ;  /* 0x0000000406127981 */ /* 0x000ee8000c1e1b00 */
[----:B------:R-:W4:Y:S01]  /*02b0*/  LDG.E.64 R14, desc[UR4][R6.64+0x8] ;  /* 0x00000804060e7981 */ /* 0x000f22000c1e1b00 */
[----:B------:R-:W-:-:S04]  /*02c0*/  IMAD R13, R16, R17, RZ ;  /* 0x00000011100d7224 */ /* 0x000fc800078e02ff */
[----:B------:R-:W-:-:S04]  /*02d0*/  IMAD.WIDE R12, R13, 0x8, R10 ;  /* 0x000000080d0c7825 */ /* 0x000fc800078e020a */
[C---:B------:R-:W-:Y:S02]  /*02e0*/  IMAD.WIDE R26, R16.reuse, 0x8, R10 ;  /* 0x00000008101a7825 */ /* 0x040fe400078e020a */
[----:B------:R-:W5:Y:S02]  /*02f0*/  LDG.E.64 R10, desc[UR4][R12.64] ;  /* 0x000000040c0a7981 */ /* 0x000f64000c1e1b00 */
[----:B------:R-:W-:Y:S02]  /*0300*/  IMAD.WIDE R16, R16, 0x8, R12 ;  /* 0x0000000810107825 */ /* 0x000fe400078e020c */
[----:B------:R-:W5:Y:S04]  /*0310*/  LDG.E.64 R24, desc[UR4][R26.64] ;  /* 0x000000041a187981 */ /* 0x000f68000c1e1b00 */
[----:B------:R-:W5:Y:S04]  /*0320*/  LDG.E.64 R12, desc[UR4][R12.64+0x8] ;  /* 0x000008040c0c7981 */ /* 0x000f68000c1e1b00 */
[----:B------:R-:W5:Y:S01]  /*0330*/  LDG.E.64 R26, desc[UR4][R26.64+0x8] ;  /* 0x000008041a1a7981 */ /* 0x000f62000c1e1b00 */
[----:B--2---:R-:W-:-:S02]  /*0340*/  DADD R28, R4, R2 ;  /* 0x00000000041c7229 */ /* 0x004fc40000000002 */
[----:B---3--:R-:W-:-:S06]  /*0350*/  DADD R18, R4, R18 ;  /* 0x0000000004127229 */ /* 0x008fcc0000000012 */
[----:B----4-:R-:W-:Y:S01]  /*0360*/  DFMA R28, R28, 0.5, R14 ;  /* 0x3fe000001c1c782b */ /* 0x010fe2000000000e */
[----:B------:R-:W2:Y:S04]  /*0370*/  LDG.E.64 R14, desc[UR4][R16.64] ;  /* 0x00000004100e7981 */ /* 0x000ea8000c1e1b00 */
[----:B------:R-:W3:Y:S04]  /*0380*/  LDG.E.64 R16, desc[UR4][R16.64+0x8] ;  /* 0x0000080410107981 */ /* 0x000ee8000c1e1b00 */
[----:B------:R0:W-:Y:S04]  /*0390*/  STG.E.64 desc[UR4][R6.64], R18 ;  /* 0x0000001206007986 */ /* 0x0001e8000c101b04 */
[----:B------:R-:W-:Y:S01]  /*03a0*/  STG.E.64 desc[UR4][R6.64+0x8], R28 ;  /* 0x0000081c06007986 */ /* 0x000fe2000c101b04 */
[----:B0-----:R-:W-:-:S05]  /*03b0*/  IMAD.WIDE R18, R8, 0x8, R6 ;  /* 0x0000000808127825 */ /* 0x001fca00078e0206 */
[----:B------:R-:W4:Y:S04]  /*03c0*/  LDG.E.64 R20, desc[UR4][R18.64] ;  /* 0x0000000412147981 */ /* 0x000f28000c1e1b00 */
[----:B------:R-:W2:Y:S01]  /*03d0*/  LDG.E.64 R22, desc[UR4][R18.64+0x8] ;  /* 0x0000080412167981 */ /* 0x000ea2000c1e1b00 */
[----:B-----5:R-:W-:Y:S02]  /*03e0*/  DADD R24, R4, R24 ;  /* 0x0000000004187229 */ /* 0x020fe40000000018 */
[----:B------:R-:W-:Y:S01]  /*03f0*/  DADD R26, R2, R26 ;  /* 0x00000000021a7229 */ /* 0x000fe2000000001a */
[----:B------:R-:W-:-:S05]  /*0400*/  IMAD R9, R9, R8, RZ ;  /* 0x0000000809097224 */ /* 0x000fca00078e02ff */
[----:B----4-:R-:W-:-:S07]  /*0410*/  DFMA R20, R24, 0.5, R20 ;  /* 0x3fe000001814782b */ /* 0x010fce0000000014 */
[----:B------:R0:W-:Y:S02]  /*0420*/  STG.E.64 desc[UR4][R18.64], R20 ;  /* 0x0000001412007986 */ /* 0x0001e4000c101b04 */
[----:B0-----:R-:W-:-:S08]  /*0430*/  DADD R20, R24, R26 ;  /* 0x0000000018147229 */ /* 0x001fd0000000001a */
[----:B--2---:R-:W-:Y:S01]  /*0440*/  DFMA R28, R20, 0.25, R22 ;  /* 0x3fd00000141c782b */ /* 0x004fe20000000016 */
[----:B------:R-:W-:-:S06]  /*0450*/  IMAD.WIDE R20, R9, 0x8, R6 ;  /* 0x0000000809147825 */ /* 0x000fcc00078e0206 */
[----:B------:R0:W-:Y:S04]  /*0460*/  STG.E.64 desc[UR4][R18.64+0x8], R28 ;  /* 0x0000081c12007986 */ /* 0x0001e8000c101b04 */
[----:B------:R-:W2:Y:S04]  /*0470*/  LDG.E.64 R6, desc[UR4][R20.64+0x8] ;  /* 0x0000080414067981 */ /* 0x000ea8000c1e1b00 */
[----:B------:R-:W4:Y:S01]  /*0480*/  LDG.E.64 R22, desc[UR4][R20.64] ;  /* 0x0000000414167981 */ /* 0x000f22000c1e1b00 */
[----:B------:R-:W-:Y:S02]  /*0490*/  DADD R10, R4, R10 ;  /* 0x00000000040a7229 */ /* 0x000fe4000000000a */
[----:B------:R-:W-:-:S08]  /*04a0*/  DADD R12, R2, R12 ;  /* 0x00000000020c7229 */ /* 0x000fd0000000000c */
[----:B0-----:R-:W-:Y:S01]  /*04b0*/  DADD R28, R10, R12 ;  /* 0x000000000a1c7229 */ /* 0x001fe2000000000c */
[----:B------:R-:W-:Y:S01]  /*04c0*/  IMAD.WIDE R8, R8, 0x8, R20 ;  /* 0x0000000808087825 */ /* 0x000fe200078e0214 */
[----:B------:R-:W-:Y:S02]  /*04d0*/  DADD R14, R24, R14 ;  /* 0x00000000180e7229 */ /* 0x000fe4000000000e */
[----:B---3--:R-:W-:-:S04]  /*04e0*/  DADD R16, R26, R16 ;  /* 0x000000001a107229 */ /* 0x008fc80000000010 */
[----:B--2---:R-:W-:Y:S02]  /*04f0*/  DFMA R6, R28, 0.25, R6 ;  /* 0x3fd000001c06782b */ /* 0x004fe40000000006 */
[----:B----4-:R-:W-:-:S05]  /*0500*/  DFMA R22, R10, 0.5, R22 ;  /* 0x3fe000000a16782b */ /* 0x010fca0000000016 */
[----:B------:R0:W-:Y:S04]  /*0510*/  STG.E.64 desc[UR4][R20.64+0x8], R6 ;  /* 0x0000080614007986 */ /* 0x0001e8000c101b04 */
[----:B------:R-:W-:Y:S04]  /*0520*/  STG.E.64 desc[UR4][R20.64], R22 ;  /* 0x0000001614007986 */ /* 0x000fe8000c101b04 */
[----:B------:R-:W2:Y:S04]  /*0530*/  LDG.E.64 R18, desc[UR4][R8.64] ;  /* 0x0000000408127981 */ /* 0x000ea8000c1e1b00 */
[----:B0-----:R-:W3:Y:S01]  /*0540*/  LDG.E.64 R6, desc[UR4][R8.64+0x8] ;  /* 0x0000080408067981 */ /* 0x001ee2000c1e1b00 */
[----:B------:R-:W-:-:S02]  /*0550*/  DADD R14, R10, R14 ;  /* 0x000000000a0e7229 */ /* 0x000fc4000000000e */
[----:B------:R-:W-:-:S06]  /*0560*/  DADD R16, R12, R16 ;  /* 0x000000000c107229 */ /* 0x000fcc0000000010 */
[----:B------:R-:W-:Y:S02]  /*0570*/  DADD R14, -R4, R14 ;  /* 0x00000000040e7229 */ /* 0x000fe4000000010e */
[----:B------:R-:W-:-:S08]  /*0580*/  DADD R16, -R2, R16 ;  /* 0x0000000002107229 */ /* 0x000fd00000000110 */
[C---:B------:R-:W-:Y:S02]  /*0590*/  DADD R16, R14.reuse, R16 ;  /* 0x000000000e107229 */ /* 0x040fe40000000010 */
[----:B--2---:R-:W-:-:S06]  /*05a0*/  DFMA R18, R14, 0.25, R18 ;  /* 0x3fd000000e12782b */ /* 0x004fcc0000000012 */
[----:B---3--:R-:W-:Y:S01]  /*05b0*/  DFMA R6, R16, 0.125, R6 ;  /* 0x3fc000001006782b */ /* 0x008fe20000000006 */
[----:B------:R-:W-:Y:S06]  /*05c0*/  STG.E.64 desc[UR4][R8.64], R18 ;  /* 0x0000001208007986 */ /* 0x000fec000c101b04 */
[----:B------:R-:W-:Y:S01]  /*05d0*/  STG.E.64 desc[UR4][R8.64+0x8], R6 ;  /* 0x0000080608007986 */ /* 0x000fe2000c101b04 */
[----:B------:R-:W-:Y:S05]  /*05e0*/  EXIT ;  /* 0x000000000000794d */ /* 0x000fea0003800000 */
.L_x_27:
        /* <DEDUP_REMOVED lines=9> */
.L_x_69:


//--------------------- .text._Z12kernel_rprj3PdS_iiiix --------------------------
	.section	.text._Z12kernel_rprj3PdS_iiiix,"ax",@progbits
	.align	128
        .global         _Z12kernel_rprj3PdS_iiiix
        .type           _Z12kernel_rprj3PdS_iiiix,@function
        .size           _Z12kernel_rprj3PdS_iiiix,(.L_x_70 - _Z12kernel_rprj3PdS_iiiix)
        .other          _Z12kernel_rprj3PdS_iiiix,@"STO_CUDA_ENTRY STV_DEFAULT"
_Z12kernel_rprj3PdS_iiiix:
.text._Z12kernel_rprj3PdS_iiiix:
[----:B------:R-:W-:Y:S08]  /*0000*/  LDC R1, c[0x0][0x37c] ;  /* 0x0000df00ff017b82 */ /* 0x000ff00000000800 */
[----:B------:R-:W0:Y:S01]  /*0010*/  LDC.64 R4, c[0x0][0x398] ;  /* 0x0000e600ff047b82 */ /* 0x000e220000000a00 */
[----:B------:R-:W1:Y:S01]  /*0020*/  S2R R6, SR_CTAID.X ;  /* 0x0000000000067919 */ /* 0x000e620000002500 */
[----:B------:R-:W2:Y:S01]  /*0030*/  LDCU UR4, c[0x0][0x364] ;  /* 0x00006c80ff0477ac */ /* 0x000ea20008000800 */
[----:B------:R-:W1:Y:S01]  /*0040*/  S2R R9, SR_TID.X ;  /* 0x0000000000097919 */ /* 0x000e620000002100 */
[----:B------:R-:W1:Y:S01]  /*0050*/  LDCU UR5, c[0x0][0x360] ;  /* 0x00006c00ff0577ac */ /* 0x000e620008000800 */
[----:B------:R-:W2:Y:S01]  /*0060*/  S2R R29, SR_CTAID.Y ;  /* 0x00000000001d7919 */ /* 0x000ea20000002600 */
[----:B------:R-:W3:Y:S01]  /*0070*/  LDCU.128 UR8, c[0x0][0x380] ;  /* 0x00007000ff0877ac */ /* 0x000ee20008000c00 */
[----:B------:R-:W2:Y:S01]  /*0080*/  S2R R10, SR_TID.Y ;  /* 0x00000000000a7919 */ /* 0x000ea20000002200 */
[----:B------:R-:W4:Y:S01]  /*0090*/  LDCU.64 UR6, c[0x0][0x3a0] ;  /* 0x00007400ff0677ac */ /* 0x000f220008000a00 */
[----:B0-----:R-:W-:-:S04]  /*00a0*/  IADD3 R7, PT, PT, R4, -0x2, RZ ;  /* 0xfffffffe04077810 */ /* 0x001fc80007ffe0ff */
[----:B------:R-:W0:Y:S01]  /*00b0*/  I2F.U32.RP R0, R7 ;  /* 0x0000000700007306 */ /* 0x000e220000209000 */
[----:B------:R-:W-:Y:S01]  /*00c0*/  IMAD.MOV R11, RZ, RZ, -R7 ;  /* 0x000000ffff0b7224 */ /* 0x000fe200078e0a07 */
[----:B------:R-:W-:-:S06]  /*00d0*/  ISETP.NE.U32.AND P2, PT, R7, RZ, PT ;  /* 0x000000ff0700720c */ /* 0x000fcc0003f45070 */
[----:B0-----:R-:W0:Y:S01]  /*00e0*/  MUFU.RCP R0, R0 ;  /* 0x0000000000007308 */ /* 0x001e220000001000 */
[----:B--2---:R-:W-:Y:S01]  /*00f0*/  IMAD R29, R29, UR4, R10 ;  /* 0x000000041d1d7c24 */ /* 0x004fe2000f8e020a */
[----:B0-----:R-:W-:Y:S01]  /*0100*/  IADD3 R2, PT, PT, R0, 0xffffffe, RZ ;  /* 0x0ffffffe00027810 */ /* 0x001fe20007ffe0ff */
[----:B-1----:R-:W-:Y:S01]  /*0110*/  IMAD R0, R6, UR5, R9 ;  /* 0x0000000506007c24 */ /* 0x002fe2000f8e0209 */
[----:B------:R-:W0:Y:S04]  /*0120*/  LDCU.64 UR4, c[0x0][0x358] ;  /* 0x00006b00ff0477ac */ /* 0x000e280008000a00 */
[----:B------:R1:W2:Y:S02]  /*0130*/  F2I.FTZ.U32.TRUNC.NTZ R3, R2 ;  /* 0x0000000200037305 */ /* 0x0002a4000021f000 */
[----:B-1----:R-:W-:-:S02]  /*0140*/  HFMA2 R2, -RZ, RZ, 0, 0 ;  /* 0x00000000ff027431 */ /* 0x002fc400000001ff */
[----:B--2---:R-:W-:-:S04]  /*0150*/  IMAD R11, R11, R3, RZ ;  /* 0x000000030b0b7224 */ /* 0x004fc800078e02ff */
[----:B------:R-:W-:-:S06]  /*0160*/  IMAD.HI.U32 R3, R3, R11, R2 ;  /* 0x0000000b03037227 */ /* 0x000fcc00078e0002 */
[----:B------:R-:W-:Y:S02]  /*0170*/  IMAD.HI.U32 R6, R3, R0, RZ ;  /* 0x0000000003067227 */ /* 0x000fe400078e00ff */
[----:B------:R-:W1:Y:S02]  /*0180*/  LDC.64 R2, c[0x0][0x390] ;  /* 0x0000e400ff027b82 */ /* 0x000e640000000a00 */
[----:B------:R-:W-:-:S04]  /*0190*/  IMAD.MOV R8, RZ, RZ, -R6 ;  /* 0x000000ffff087224 */ /* 0x000fc800078e0a06 */
[----:B------:R-:W-:-:S05]  /*01a0*/  IMAD R8, R7, R8, R0 ;  /* 0x0000000807087224 */ /* 0x000fca00078e0200 */
[----:B------:R-:W-:-:S13]  /*01b0*/  ISETP.GE.U32.AND P0, PT, R8, R7, PT ;  /* 0x000000070800720c */ /* 0x000fda0003f06070 */
[----:B------:R-:W-:Y:S01]  /*01c0*/  @P0 IADD3 R8, PT, PT, -R7, R8, RZ ;  /* 0x0000000807080210 */ /* 0x000fe20007ffe1ff */
[----:B------:R-:W-:-:S03]  /*01d0*/  @P0 VIADD R6, R6, 0x1 ;  /* 0x0000000106060836 */ /* 0x000fc60000000000 */
[----:B------:R-:W-:Y:S02]  /*01e0*/  ISETP.GE.U32.AND P1, PT, R8, R7, PT ;  /* 0x000000070800720c */ /* 0x000fe40003f26070 */
[----:B------:R-:W-:-:S11]  /*01f0*/  LEA R8, R29, 0x1, 0x1 ;  /* 0x000000011d087811 */ /* 0x000fd600078e08ff */
[----:B------:R-:W-:Y:S02]  /*0200*/  @P1 IADD3 R6, PT, PT, R6, 0x1, RZ ;  /* 0x0000000106061810 */ /* 0x000fe40007ffe0ff */
[----:B------:R-:W-:-:S04]  /*0210*/  @!P2 LOP3.LUT R6, RZ, R7, RZ, 0x33, !PT ;  /* 0x00000007ff06a212 */ /* 0x000fc800078e33ff */
[----:B------:R-:W-:Y:S01]  /*0220*/  IADD3 R28, PT, PT, R6, 0x1, RZ ;  /* 0x00000001061c7810 */ /* 0x000fe20007ffe0ff */
[----:B------:R-:W-:-:S03]  /*0230*/  IMAD.MOV R9, RZ, RZ, -R6 ;  /* 0x000000ffff097224 */ /* 0x000fc600078e0a06 */
[----:B------:R-:W-:Y:S01]  /*0240*/  SHF.L.U32 R6, R28, 0x1, RZ ;  /* 0x000000011c067819 */ /* 0x000fe200000006ff */
[----:B------:R-:W-:-:S04]  /*0250*/  IMAD R0, R7, R9, R0 ;  /* 0x0000000907007224 */ /* 0x000fc800078e0200 */
[----:B-1----:R-:W-:Y:S01]  /*0260*/  IMAD R6, R8, R3, R6 ;  /* 0x0000000308067224 */ /* 0x002fe200078e0206 */
[----:B------:R-:W-:-:S03]  /*0270*/  IADD3 R0, PT, PT, R0, 0x1, RZ ;  /* 0x0000000100007810 */ /* 0x000fc60007ffe0ff */
[----:B------:R-:W-:Y:S01]  /*0280*/  VIADD R7, R6, 0xffffffff ;  /* 0xffffffff06077836 */ /* 0x000fe20000000000 */
[----:B------:R-:W-:-:S03]  /*0290*/  SHF.L.U32 R6, R0, 0x1, RZ ;  /* 0x0000000100067819 */ /* 0x000fc600000006ff */
[----:B------:R-:W-:Y:S01]  /*02a0*/  IMAD R7, R7, R2, RZ ;  /* 0x0000000207077224 */ /* 0x000fe200078e02ff */
[----:B------:R-:W-:-:S04]  /*02b0*/  SHF.R.S32.HI R8, RZ, 0x1f, R6 ;  /* 0x0000001fff087819 */ /* 0x000fc80000011406 */
[----:B------:R-:W-:-:S04]  /*02c0*/  IADD3 R6, P0, PT, R6, R7, RZ ;  /* 0x0000000706067210 */ /* 0x000fc80007f1e0ff */
[----:B------:R-:W-:Y:S02]  /*02d0*/  LEA.HI.X.SX32 R7, R7, R8, 0x1, P0 ;  /* 0x0000000807077211 */ /* 0x000fe400000f0eff */
[----:B---3--:R-:W-:-:S04]  /*02e0*/  LEA R20, P0, R6, UR8, 0x3 ;  /* 0x0000000806147c11 */ /* 0x008fc8000f8018ff */
[----:B------:R-:W-:-:S03]  /*02f0*/  LEA.HI.X R21, R6, UR9, R7, 0x3, P0 ;  /* 0x0000000906157c11 */ /* 0x000fc600080f1c07 */
[C---:B------:R-:W-:Y:S02]  /*0300*/  IMAD.WIDE R6, R2.reuse, 0x8, R20 ;  /* 0x0000000802067825 */ /* 0x040fe400078e0214 */
[----:B0-----:R-:W2:Y:S04]  /*0310*/  LDG.E.64 R14, desc[UR4][R20.64+-0x8] ;  /* 0xfffff804140e7981 */ /* 0x001ea8000c1e1b00 */
[----:B------:R-:W2:Y:S01]  /*0320*/  LDG.E.64 R18, desc[UR4][R20.64+0x8] ;  /* 0x0000080414127981 */ /* 0x000ea2000c1e1b00 */
[----:B------:R-:W-:-:S03]  /*0330*/  IMAD.WIDE R22, R2, 0x8, R6 ;  /* 0x0000000802167825 */ /* 0x000fc600078e0206 */
[----:B------:R-:W3:Y:S04]  /*0340*/  LDG.E.64 R24, desc[UR4][R20.64] ;  /* 0x0000000414187981 */ /* 0x000ee8000c1e1b00 */
[----:B------:R-:W5:Y:S04]  /*0350*/  LDG.E.64 R16, desc[UR4][R22.64+-0x8] ;  /* 0xfffff80416107981 */ /* 0x000f68000c1e1b00 */
[----:B------:R-:W5:Y:S04]  /*0360*/  LDG.E.64 R10, desc[UR4][R22.64+0x8] ;  /* 0x00000804160a7981 */ /* 0x000f68000c1e1b00 */
[----:B------:R-:W3:Y:S01]  /*0370*/  LDG.E.64 R12, desc[UR4][R22.64] ;  /* 0x00000004160c7981 */ /* 0x000ee2000c1e1b00 */
[----:B------:R-:W-:-:S04]  /*0380*/  IMAD R3, R3, R2, RZ ;  /* 0x0000000203037224 */ /* 0x000fc800078e02ff */
[----:B------:R-:W-:-:S04]  /*0390*/  IMAD.WIDE R8, R3, 0x8, R20 ;  /* 0x0000000803087825 */ /* 0x000fc800078e0214 */
[----:B------:R-:W-:-:S05]  /*03a0*/  IMAD.WIDE R26, R3, 0x8, R8 ;  /* 0x00000008031a7825 */ /* 0x000fca00078e0208 */
[----:B------:R-:W4:Y:S04]  /*03b0*/  LDG.E.64 R20, desc[UR4][R26.64+-0x8] ;  /* 0xfffff8041a147981 */ /* 0x000f28000c1e1b00 */
[----:B------:R-:W4:Y:S01]  /*03c0*/  LDG.E.64 R22, desc[UR4][R26.64] ;  /* 0x000000041a167981 */ /* 0x000f22000c1e1b00 */
[----:B--2---:R-:W-:Y:S02]  /*03d0*/  DADD R14, R14, R18 ;  /* 0x000000000e0e7229 */ /* 0x004fe40000000012 */
[----:B-----5:R-:W-:Y:S01]  /*03e0*/  DADD R16, R16, R10 ;  /* 0x0000000010107229 */ /* 0x020fe2000000000a */
[----:B------:R-:W-:Y:S01]  /*03f0*/  IMAD.WIDE R10, R2, 0x8, R26 ;  /* 0x00000008020a7825 */ /* 0x000fe200078e021a */
[----:B---3--:R-:W-:-:S03]  /*0400*/  DADD R24, R24, R12 ;  /* 0x0000000018187229 */ /* 0x008fc6000000000c */
[----:B------:R-:W-:-:S03]  /*0410*/  IMAD.WIDE R12, R2, 0x8, R10 ;  /* 0x00000008020c7825 */ /* 0x000fc600078e020a */
[----:B------:R-:W-:Y:S02]  /*0420*/  DADD R14, R14, R16 ;  /* 0x000000000e0e7229 */ /* 0x000fe40000000010 */
[----:B------:R-:W4:Y:S04]  /*0430*/  LDG.E.64 R16, desc[UR4][R26.64+0x8] ;  /* 0x000008041a107981 */ /* 0x000f28000c1e1b00 */
[----:B------:R-:W2:Y:S04]  /*0440*/  LDG.E.64 R18, desc[UR4][R12.64] ;  /* 0x000000040c127981 */ /* 0x000ea8000c1e1b00 */
[----:B------:R-:W3:Y:S01]  /*0450*/  LDG.E.64 R26, desc[UR4][R8.64+0x8] ;  /* 0x00000804081a7981 */ /* 0x000ee2000c1e1b00 */
[----:B----4-:R-:W-:-:S03]  /*0460*/  DADD R16, R20, R16 ;  /* 0x0000000014107229 */ /* 0x010fc60000000010 */
[----:B------:R-:W4:Y:S01]  /*0470*/  LDG.E.64 R20, desc[UR4][R6.64+0x8] ;  /* 0x0000080406147981 */ /* 0x000f22000c1e1b00 */
[----:B--2---:R-:W-:-:S03]  /*0480*/  DADD R22, R22, R18 ;  /* 0x0000000016167229 */ /* 0x004fc60000000012 */
[----:B------:R-:W4:Y:S05]  /*0490*/  LDG.E.64 R18, desc[UR4][R6.64+-0x8] ;  /* 0xfffff80406127981 */ /* 0x000f2a000c1e1b00 */
[----:B------:R-:W-:Y:S01]  /*04a0*/  DADD R22, R24, R22 ;  /* 0x0000000018167229 */ /* 0x000fe20000000016 */
[----:B------:R-:W3:Y:S04]  /*04b0*/  LDG.E.64 R24, desc[UR4][R8.64+-0x8] ;  /* 0xfffff80408187981 */ /* 0x000ee8000c1e1b00 */
[----:B------:R-:W2:Y:S01]  /*04c0*/  LDG.E.64 R6, desc[UR4][R6.64] ;  /* 0x0000000406067981 */ /* 0x000ea2000c1e1b00 */
[----:B----4-:R-:W-:-:S03]  /*04d0*/  DADD R18, R18, R20 ;  /* 0x0000000012127229 */ /* 0x010fc60000000014 */
[----:B------:R-:W4:Y:S05]  /*04e0*/  LDG.E.64 R20, desc[UR4][R12.64+0x8] ;  /* 0x000008040c147981 */ /* 0x000f2a000c1e1b00 */
[----:B------:R-:W-:Y:S02]  /*04f0*/  DADD R22, R22, R18 ;  /* 0x0000000016167229 */ /* 0x000fe40000000012 */
[----:B------:R0:W4:Y:S01]  /*0500*/  LDG.E.64 R18, desc[UR4][R12.64+-0x8] ;  /* 0xfffff8040c127981 */ /* 0x000122000c1e1b00 */
[----:B---3--:R-:W-:-:S03]  /*0510*/  DADD R24, R24, R26 ;  /* 0x0000000018187229 */ /* 0x008fc6000000001a */
[----:B------:R-:W2:Y:S01]  /*0520*/  LDG.E.64 R26, desc[UR4][R8.64] ;  /* 0x00000004081a7981 */ /* 0x000ea2000c1e1b00 */
[----:B0-----:R-:W-:Y:S01]  /*0530*/  IMAD.WIDE R12, R2, 0x8, R8 ;  /* 0x00000008020c7825 */ /* 0x001fe200078e0208 */
[----:B------:R-:W-:-:S03]  /*0540*/  DADD R14, R14, R16 ;  /* 0x000000000e0e7229 */ /* 0x000fc60000000010 */
[----:B------:R-:W-:Y:S02]  /*0550*/  DADD R22, R22, R24 ;  /* 0x0000000016167229 */ /* 0x000fe40000000018 */
[----:B------:R-:W3:Y:S01]  /*0560*/  LDG.E.64 R24, desc[UR4][R10.64+-0x8] ;  /* 0xfffff8040a187981 */ /* 0x000ee2000c1e1b00 */
[----:B------:R-:W-:-:S03]  /*0570*/  IMAD.WIDE R2, R2, 0x8, R12 ;  /* 0x0000000802027825 */ /* 0x000fc600078e020c */
[----:B------:R-:W5:Y:S04]  /*0580*/  LDG.E.64 R8, desc[UR4][R12.64+0x8] ;  /* 0x000008040c087981 */ /* 0x000f68000c1e1b00 */
[----:B------:R-:W3:Y:S01]  /*0590*/  LDG.E.64 R16, desc[UR4][R2.64+0x8] ;  /* 0x0000080402107981 */ /* 0x000ee2000c1e1b00 */
[----:B----4-:R-:W-:-:S03]  /*05a0*/  DADD R18, R18, R20 ;  /* 0x0000000012127229 */ /* 0x010fc60000000014 */
[----:B------:R-:W3:Y:S01]  /*05b0*/  LDG.E.64 R20, desc[UR4][R2.64+-0x8] ;  /* 0xfffff80402147981 */ /* 0x000ee2000c1e1b00 */
[----:B--2---:R-:W-:-:S03]  /*05c0*/  DADD R26, R6, R26 ;  /* 0x00000000061a7229 */ /* 0x004fc6000000001a */
[----:B------:R-:W2:Y:S01]  /*05d0*/  LDG.E.64 R6, desc[UR4][R10.64+0x8] ;  /* 0x000008040a067981 */ /* 0x000ea2000c1e1b00 */
[----:B---3--:R-:W-:-:S03]  /*05e0*/  DADD R16, R20, R16 ;  /* 0x0000000014107229 */ /* 0x008fc60000000010 */
[----:B------:R-:W3:Y:S05]  /*05f0*/  LDG.E.64 R20, desc[UR4][R2.64] ;  /* 0x0000000402147981 */ /* 0x000eea000c1e1b00 */
[----:B------:R-:W-:Y:S02]  /*0600*/  DADD R22, R22, R16 ;  /* 0x0000000016167229 */ /* 0x000fe40000000010 */
[----:B------:R-:W5:Y:S01]  /*0610*/  LDG.E.64 R16, desc[UR4][R12.64+-0x8] ;  /* 0xfffff8040c107981 */ /* 0x000f62000c1e1b00 */
[----:B--2---:R-:W-:-:S03]  /*0620*/  DADD R6, R24, R6 ;  /* 0x0000000018067229 */ /* 0x004fc60000000006 */
[----:B------:R-:W3:Y:S04]  /*0630*/  LDG.E.64 R24, desc[UR4][R10.64] ;  /* 0x000000040a187981 */ /* 0x000ee8000c1e1b00 */
[----:B------:R-:W2:Y:S01]  /*0640*/  LDG.E.64 R2, desc[UR4][R12.64] ;  /* 0x000000040c027981 */ /* 0x000ea2000c1e1b00 */
[----:B------:R-:W-:Y:S02]  /*0650*/  DADD R6, R22, R6 ;  /* 0x0000000016067229 */ /* 0x000fe40000000006 */
[----:B------:R-:W-:Y:S01]  /*0660*/  DADD R14, R14, R18 ;  /* 0x000000000e0e7229 */ /* 0x000fe20000000012 */
[----:B------:R-:W-:-:S05]  /*0670*/  IMAD R5, R29, R5, R5 ;  /* 0x000000051d057224 */ /* 0x000fca00078e0205 */
[----:B------:R-:W-:Y:S01]  /*0680*/  DMUL R6, R6, 0.125 ;  /* 0x3fc0000006067828 */ /* 0x000fe20000000000 */
[----:B------:R-:W-:-:S07]  /*0690*/  IADD3 R5, PT, PT, R28, R5, RZ ;  /* 0x000000051c057210 */ /* 0x000fce0007ffe0ff */
[----:B------:R-:W-:Y:S01]  /*06a0*/  DFMA R6, R14, 0.0625, R6 ;  /* 0x3fb000000e06782b */ /* 0x000fe20000000006 */
[----:B------:R-:W-:-:S05]  /*06b0*/  IMAD R5, R5, R4, RZ ;  /* 0x0000000405057224 */ /* 0x000fca00078e02ff */
[----:B------:R-:W-:Y:S01]  /*06c0*/  SHF.R.S32.HI R4, RZ, 0x1f, R5 ;  /* 0x0000001fff047819 */ /* 0x000fe20000011405 */
[----:B-----5:R-:W-:Y:S02]  /*06d0*/  DADD R8, R16, R8 ;  /* 0x0000000010087229 */ /* 0x020fe40000000008 */
[----:B---3--:R-:W-:-:S06]  /*06e0*/  DADD R20, R20, R24 ;  /* 0x0000000014147229 */ /* 0x008fcc0000000018 */
[----:B------:R-:W-:-:S08]  /*06f0*/  DADD R8, R8, R26 ;  /* 0x0000000008087229 */ /* 0x000fd0000000001a */
[----:B------:R-:W-:-:S08]  /*0700*/  DADD R8, R8, R20 ;  /* 0x0000000008087229 */ /* 0x000fd00000000014 */
[----:B------:R-:W-:Y:S01]  /*0710*/  DFMA R6, R8, 0.25, R6 ;  /* 0x3fd000000806782b */ /* 0x000fe20000000006 */
[--C-:B------:R-:W-:Y:S02]  /*0720*/  IADD3 R8, P0, P1, R5, UR6, R0.reuse ;  /* 0x0000000605087c10 */ /* 0x100fe4000f91e000 */
[----:B------:R-:W-:-:S04]  /*0730*/  SHF.R.S32.HI R5, RZ, 0x1f, R0 ;  /* 0x0000001fff057819 */ /* 0x000fc80000011400 */
[----:B------:R-:W-:Y:S02]  /*0740*/  IADD3.X R5, PT, PT, R4, UR7, R5, P0, P1 ;  /* 0x0000000704057c10 */ /* 0x000fe400087e2405 */
[----:B------:R-:W-:Y:S01]  /*0750*/  LEA R4, P0, R8, UR10, 0x3 ;  /* 0x0000000a08047c11 */ /* 0x000fe2000f8018ff */
[----:B--2---:R-:W-:-:S03]  /*0760*/  DFMA R2, R2, 0.5, R6 ;  /* 0x3fe000000202782b */ /* 0x004fc60000000006 */
[----:B------:R-:W-:-:S05]  /*0770*/  LEA.HI.X R5, R8, UR11, R5, 0x3, P0 ;  /* 0x0000000b08057c11 */ /* 0x000fca00080f1c05 */
[----:B------:R-:W-:Y:S01]  /*0780*/  STG.E.64 desc[UR4][R4.64], R2 ;  /* 0x0000000204007986 */ /* 0x000fe2000c101b04 */
[----:B------:R-:W-:Y:S05]  /*0790*/  EXIT ;  /* 0x000000000000794d */ /* 0x000fea0003800000 */
.L_x_28:
        /* <DEDUP_REMOVED lines=14> */
.L_x_70:


//--------------------- .text._Z17kernel_resid_basePdS_S_S_iii --------------------------
	.section	.text._Z17kernel_resid_basePdS_S_S_iii,"ax",@progbits
	.align	128
        .global         _Z17kernel_resid_basePdS_S_S_iii
        .type           _Z17kernel_resid_basePdS_S_S_iii,@function
        .size           _Z17kernel_resid_basePdS_S_S_iii,(.L_x_71 - _Z17kernel_resid_basePdS_S_S_iii)
        .other          _Z17kernel_resid_basePdS_S_S_iii,@"STO_CUDA_ENTRY STV_DEFAULT"
_Z17kernel_resid_basePdS_S_S_iii:
.text._Z17kernel_resid_basePdS_S_S_iii:
[----:B------:R-:W-:Y:S01]  /*0000*/  LDC R1, c[0x0][0x37c] ;  /* 0x0000df00ff017b82 */ /* 0x000fe20000000800 */
[----:B------:R-:W0:Y:S01]  /*0010*/  S2R R8, SR_TID.X ;  /* 0x0000000000087919 */ /* 0x000e220000002100 */
[----:B------:R-:W1:Y:S02]  /*0020*/  LDCU UR4, c[0x0][0x3a8] ;  /* 0x00007500ff0477ac */ /* 0x000e640008000800 */
[----:B-1----:R-:W-:Y:S01]  /*0030*/  UIADD3 UR8, UPT, UPT, UR4, -0x1, URZ ;  /* 0xffffffff04087890 */ /* 0x002fe2000fffe0ff */
[----:B0-----:R-:W-:-:S05]  /*0040*/  IADD3 R0, PT, PT, R8, 0x1, RZ ;  /* 0x0000000108007810 */ /* 0x001fca0007ffe0ff */
[----:B------:R-:W-:-:S13]  /*0050*/  ISETP.GE.AND P0, PT, R0, UR8, PT ;  /* 0x0000000800007c0c */ /* 0x000fda000bf06270 */
[----:B------:R-:W-:Y:S05]  /*0060*/  @P0 EXIT ;  /* 0x000000000000094d */ /* 0x000fea0003800000 */
[----:B------:R-:W0:Y:S01]  /*0070*/  S2R R3, SR_TID.Z ;  /* 0x0000000000037919 */ /* 0x000e220000002300 */
[----:B------:R-:W0:Y:S01]  /*0080*/  S2UR UR5, SR_CTAID.Z ;  /* 0x00000000000579c3 */ /* 0x000e220000002700 */
[----:B------:R-:W1:Y:S01]  /*0090*/  LDCU.64 UR6, c[0x0][0x388] ;  /* 0x00007100ff0677ac */ /* 0x000e620008000a00 */
[----:B------:R-:W2:Y:S01]  /*00a0*/  S2R R7, SR_TID.Y ;  /* 0x0000000000077919 */ /* 0x000ea20000002200 */
[----:B------:R-:W-:Y:S01]  /*00b0*/  UIADD3 UR4, UPT, UPT, UR4, -0x2, URZ ;  /* 0xfffffffe04047890 */ /* 0x000fe2000fffe0ff */
[----:B------:R-:W3:Y:S04]  /*00c0*/  S2R R13, SR_CTAID.X ;  /* 0x00000000000d7919 */ /* 0x000ee80000002500 */
[----:B------:R-:W0:Y:S01]  /*00d0*/  LDC R0, c[0x0][0x368] ;  /* 0x0000da00ff007b82 */ /* 0x000e220000000800 */
[----:B------:R-:W4:Y:S07]  /*00e0*/  LDCU.64 UR10, c[0x0][0x358] ;  /* 0x00006b00ff0a77ac */ /* 0x000f2e0008000a00 */
[----:B------:R-:W2:Y:S08]  /*00f0*/  S2UR UR9, SR_CTAID.Y ;  /* 0x00000000000979c3 */ /* 0x000eb00000002600 */
[----:B------:R-:W2:Y:S08]  /*0100*/  LDC R6, c[0x0][0x364] ;  /* 0x0000d900ff067b82 */ /* 0x000eb00000000800 */
[----:B------:R-:W5:Y:S01]  /*0110*/  LDC.64 R4, c[0x0][0x3a0] ;  /* 0x0000e800ff047b82 */ /* 0x000f620000000a00 */
[----:B0-----:R-:W-:Y:S01]  /*0120*/  IMAD R0, R0, UR5, R3 ;  /* 0x0000000500007c24 */ /* 0x001fe2000f8e0203 */
[----:B-1----:R-:W-:-:S04]  /*0130*/  UIADD3 UR5, UP0, UPT, UR6, 0x8, URZ ;  /* 0x0000000806057890 */ /* 0x002fc8000ff1e0ff */
[----:B------:R-:W-:Y:S01]  /*0140*/  IADD3 R3, PT, PT, R0, 0x2, RZ ;  /* 0x0000000200037810 */ /* 0x000fe20007ffe0ff */
[----:B------:R-:W-:Y:S01]  /*0150*/  UIADD3.X UR6, UPT, UPT, URZ, UR7, URZ, UP0, !UPT ;  /* 0x00000007ff067290 */ /* 0x000fe200087fe4ff */
[----:B--2---:R-:W-:Y:S02]  /*0160*/  IMAD R6, R6, UR9, R7 ;  /* 0x0000000906067c24 */ /* 0x004fe4000f8e0207 */
[CC--:B-----5:R-:W-:Y:S02]  /*0170*/  IMAD R2, R0.reuse, R5.reuse, R5 ;  /* 0x0000000500027224 */ /* 0x0e0fe400078e0205 */
[-CC-:B------:R-:W-:Y:S01]  /*0180*/  IMAD R11, R3, R5.reuse, R6.reuse ;  /* 0x00000005030b7224 */ /* 0x180fe200078e0206 */
[----:B------:R-:W-:Y:S01]  /*0190*/  MOV R3, R8 ;  /* 0x0000000800037202 */ /* 0x000fe20000000f00 */
[----:B------:R-:W-:Y:S01]  /*01a0*/  IMAD R9, R0, R5, R6 ;  /* 0x0000000500097224 */ /* 0x000fe200078e0206 */
[----:B------:R-:W-:Y:S01]  /*01b0*/  IADD3 R7, PT, PT, R2, R6, RZ ;  /* 0x0000000602077210 */ /* 0x000fe20007ffe0ff */
[----:B------:R-:W-:-:S02]  /*01c0*/  IMAD R8, R11, R4, R4 ;  /* 0x000000040b087224 */ /* 0x000fc400078e0204 */
[-CC-:B------:R-:W-:Y:S02]  /*01d0*/  IMAD R6, R9, R4.reuse, R4.reuse ;  /* 0x0000000409067224 */ /* 0x180fe400078e0204 */
[----:B------:R-:W-:Y:S01]  /*01e0*/  IMAD R0, R7, R4, R4 ;  /* 0x0000000407007224 */ /* 0x000fe200078e0204 */
[----:B------:R-:W-:Y:S01]  /*01f0*/  IADD3 R10, PT, PT, R3, R8, RZ ;  /* 0x00000008030a7210 */ /* 0x000fe20007ffe0ff */
[CCC-:B------:R-:W-:Y:S01]  /*0200*/  IMAD R2, R7.reuse, R4.reuse, R3.reuse ;  /* 0x0000000407027224 */ /* 0x1c0fe200078e0203 */
[----:B------:R-:W-:Y:S01]  /*0210*/  IADD3 R7, PT, PT, R7, 0x2, RZ ;  /* 0x0000000207077810 */ /* 0x000fe20007ffe0ff */
[--C-:B------:R-:W-:Y:S01]  /*0220*/  IMAD R9, R9, R4, R3.reuse ;  /* 0x0000000409097224 */ /* 0x100fe200078e0203 */
[----:B------:R-:W-:Y:S01]  /*0230*/  IADD3 R0, PT, PT, R3, R0, RZ ;  /* 0x0000000003007210 */ /* 0x000fe20007ffe0ff */
[----:B---3--:R-:W-:Y:S01]  /*0240*/  IMAD R10, R13, UR4, R10 ;  /* 0x000000040d0a7c24 */ /* 0x008fe2000f8e020a */
[----:B------:R-:W-:Y:S01]  /*0250*/  IADD3 R8, PT, PT, R3, R6, RZ ;  /* 0x0000000603087210 */ /* 0x000fe20007ffe0ff */
[----:B------:R-:W-:-:S02]  /*0260*/  IMAD R7, R7, R4, R3 ;  /* 0x0000000407077224 */ /* 0x000fc400078e0203 */
[C---:B------:R-:W-:Y:S01]  /*0270*/  IMAD R6, R13.reuse, UR4, R9 ;  /* 0x000000040d067c24 */ /* 0x040fe2000f8e0209 */
[----:B------:R-:W-:Y:S01]  /*0280*/  MOV R9, UR6 ;  /* 0x0000000600097c02 */ /* 0x000fe20008000f00 */
[C---:B------:R-:W-:Y:S02]  /*0290*/  IMAD R7, R13.reuse, UR4, R7 ;  /* 0x000000040d077c24 */ /* 0x040fe4000f8e0207 */
[----:B------:R-:W-:Y:S01]  /*02a0*/  IMAD R35, R13, UR4, R0 ;  /* 0x000000040d237c24 */ /* 0x000fe2000f8e0200 */
[----:B------:R-:W-:Y:S01]  /*02b0*/  IADD3 R6, PT, PT, R6, 0x1, RZ ;  /* 0x0000000106067810 */ /* 0x000fe20007ffe0ff */
[----:B------:R-:W-:Y:S01]  /*02c0*/  IMAD R33, R5, R4, RZ ;  /* 0x0000000405217224 */ /* 0x000fe200078e02ff */
[----:B------:R-:W-:Y:S01]  /*02d0*/  IADD3 R5, PT, PT, R7, 0x1, RZ ;  /* 0x0000000107057810 */ /* 0x000fe20007ffe0ff */
[C---:B------:R-:W-:Y:S01]  /*02e0*/  IMAD R0, R13.reuse, UR4, R8 ;  /* 0x000000040d007c24 */ /* 0x040fe2000f8e0208 */
[----:B------:R-:W-:Y:S01]  /*02f0*/  MOV R8, UR5 ;  /* 0x0000000500087c02 */ /* 0x000fe20008000f00 */
[----:B------:R-:W-:Y:S01]  /*0300*/  IMAD R2, R13, UR4, R2 ;  /* 0x000000040d027c24 */ /* 0x000fe2000f8e0202 */
[----:B------:R-:W-:-:S02]  /*0310*/  IADD3 R35, PT, PT, R35, 0x1, RZ ;  /* 0x0000000123237810 */ /* 0x000fc40007ffe0ff */
[----:B----4-:R-:W-:-:S07]  /*0320*/  IADD3 R7, PT, PT, R10, 0x1, RZ ;  /* 0x000000010a077810 */ /* 0x010fce0007ffe0ff */
.L_x_29:
[----:B------:R-:W0:Y:S01]  /*0330*/  LDC.64 R26, c[0x0][0x388] ;  /* 0x0000e200ff1a7b82 */ /* 0x000e220000000a00 */
[----:B------:R-:W-:-:S05]  /*0340*/  IMAD.WIDE R24, R5, 0x8, R8 ;  /* 0x0000000805187825 */ /* 0x000fca00078e0208 */
[----:B------:R-:W2:Y:S04]  /*0350*/  LDG.E.64 R28, desc[UR10][R24.64+-0x10] ;  /* 0xfffff00a181c7981 */ /* 0x000ea8000c1e1b00 */
[----:B------:R-:W3:Y:S01]  /*0360*/  LDG.E.64 R24, desc[UR10][R24.64] ;  /* 0x0000000a18187981 */ /* 0x000ee2000c1e1b00 */
[----:B0-----:R-:W-:-:S05]  /*0370*/  IMAD.WIDE R12, R2, 0x8, R26 ;  /* 0x00000008020c7825 */ /* 0x001fca00078e021a */
[----:B------:R-:W2:Y:S04]  /*0380*/  LDG.E.64 R20, desc[UR10][R12.64] ;  /* 0x0000000a0c147981 */ /* 0x000ea8000c1e1b00 */
[----:B------:R-:W3:Y:S01]  /*0390*/  LDG.E.64 R10, desc[UR10][R12.64+0x10] ;  /* 0x0000100a0c0a7981 */ /* 0x000ee2000c1e1b00 */
[----:B------:R-:W-:-:S04]  /*03a0*/  IMAD.WIDE R36, R0, 0x8, R8 ;  /* 0x0000000800247825 */ /* 0x000fc800078e0208 */
[----:B------:R-:W-:Y:S01]  /*03b0*/  IMAD.WIDE R26, R6, 0x8, R26 ;  /* 0x00000008061a7825 */ /* 0x000fe200078e021a */
[----:B------:R-:W4:Y:S03]  /*03c0*/  LDG.E.64 R18, desc[UR10][R36.64+0x8] ;  /* 0x0000080a24127981 */ /* 0x000f26000c1e1b00 */
[----:B------:R-:W-:Y:S01]  /*03d0*/  IMAD.WIDE R14, R4, 0x8, R36 ;  /* 0x00000008040e7825 */ /* 0x000fe200078e0224 */
[----:B------:R-:W5:Y:S04]  /*03e0*/  LDG.E.64 R22, desc[UR10][R26.64] ;  /* 0x0000000a1a167981 */ /* 0x000f68000c1e1b00 */
[----:B------:R-:W5:Y:S04]  /*03f0*/  LDG.E.64 R30, desc[UR10][R14.64] ;  /* 0x0000000a0e1e7981 */ /* 0x000f68000c1e1b00 */
[----:B------:R0:W5:Y:S01]  /*0400*/  LDG.E.64 R16, desc[UR10][R36.64+-0x8] ;  /* 0xfffff80a24107981 */ /* 0x000162000c1e1b00 */
[----:B--2---:R-:W-:-:S03]  /*0410*/  DADD R28, R20, R28 ;  /* 0x00000000141c7229 */ /* 0x004fc6000000001c */
[----:B------:R-:W2:Y:S01]  /*0420*/  LDG.E.64 R20, desc[UR10][R26.64+-0x8] ;  /* 0xfffff80a1a147981 */ /* 0x000ea2000c1e1b00 */
[----:B---3--:R-:W-:-:S03]  /*0430*/  DADD R24, R10, R24 ;  /* 0x000000000a187229 */ /* 0x008fc60000000018 */
[----:B------:R-:W2:Y:S04]  /*0440*/  LDG.E.64 R10, desc[UR10][R14.64+-0x8] ;  /* 0xfffff80a0e0a7981 */ /* 0x000ea8000c1e1b00 */
[----:B------:R-:W3:Y:S04]  /*0450*/  LDG.E.64 R26, desc[UR10][R26.64+0x8] ;  /* 0x0000080a1a1a7981 */ /* 0x000ee8000c1e1b00 */
[----:B------:R-:W3:Y:S01]  /*0460*/  LDG.E.64 R14, desc[UR10][R14.64+0x8] ;  /* 0x0000080a0e0e7981 */ /* 0x000ee2000c1e1b00 */
[----:B0-----:R-:W-:Y:S01]  /*0470*/  IMAD.WIDE R36, R7, 0x8, R8 ;  /* 0x0000000807247825 */ /* 0x001fe200078e0208 */
[----:B----4-:R-:W-:-:S04]  /*0480*/  DADD R18, R24, R18 ;  /* 0x0000000018127229 */ /* 0x010fc80000000012 */
[----:B------:R-:W4:Y:S01]  /*0490*/  LDG.E.64 R24, desc[UR10][R36.64+-0x10] ;  /* 0xfffff00a24187981 */ /* 0x000f22000c1e1b00 */
[----:B-----5:R-:W-:-:S03]  /*04a0*/  DADD R30, R22, R30 ;  /* 0x00000000161e7229 */ /* 0x020fc6000000001e */
[----:B------:R-:W5:Y:S01]  /*04b0*/  LDG.E.64 R22, desc[UR10][R36.64] ;  /* 0x0000000a24167981 */ /* 0x000f62000c1e1b00 */
[----:B------:R-:W-:Y:S01]  /*04c0*/  IMAD.WIDE R12, R33, 0x8, R12 ;  /* 0x00000008210c7825 */ /* 0x000fe200078e020c */
[----:B------:R-:W-:-:S04]  /*04d0*/  DADD R16, R28, R16 ;  /* 0x000000001c107229 */ /* 0x000fc80000000010 */
[----:B------:R-:W5:Y:S01]  /*04e0*/  LDG.E.64 R28, desc[UR10][R12.64+0x8] ;  /* 0x0000080a0c1c7981 */ /* 0x000f62000c1e1b00 */
[----:B--2---:R-:W-:Y:S01]  /*04f0*/  DADD R10, R20, R10 ;  /* 0x00000000140a7229 */ /* 0x004fe2000000000a */
[----:B------:R-:W-:Y:S01]  /*0500*/  IMAD.WIDE R20, R4, 0x8, R36 ;  /* 0x0000000804147825 */ /* 0x000fe200078e0224 */
[----:B---3--:R-:W-:-:S04]  /*0510*/  DADD R14, R26, R14 ;  /* 0x000000001a0e7229 */ /* 0x008fc8000000000e */
[----:B------:R-:W2:Y:S01]  /*0520*/  LDG.E.64 R26, desc[UR10][R20.64+-0x8] ;  /* 0xfffff80a141a7981 */ /* 0x000ea2000c1e1b00 */
[----:B----4-:R-:W-:Y:S01]  /*0530*/  DADD R24, R16, R24 ;  /* 0x0000000010187229 */ /* 0x010fe20000000018 */
[----:B------:R-:W0:Y:S01]  /*0540*/  LDC.64 R16, c[0x0][0x390] ;  /* 0x0000e400ff107b82 */ /* 0x000e220000000a00 */
[----:B-----5:R-:W-:-:S07]  /*0550*/  DADD R22, R18, R22 ;  /* 0x0000000012167229 */ /* 0x020fce0000000016 */
[----:B------:R-:W1:Y:S01]  /*0560*/  LDC.64 R18, c[0x0][0x398] ;  /* 0x0000e600ff127b82 */ /* 0x000e620000000a00 */
[----:B------:R-:W-:Y:S01]  /*0570*/  DADD R28, R30, R28 ;  /* 0x000000001e1c7229 */ /* 0x000fe2000000001c */
[----:B------:R-:W-:-:S04]  /*0580*/  IMAD.WIDE R30, R0, 0x8, R8 ;  /* 0x00000008001e7825 */ /* 0x000fc800078e0208 */
[----:B------:R-:W-:-:S04]  /*0590*/  IMAD.WIDE R30, R33, 0x8, R30 ;  /* 0x00000008211e7825 */ /* 0x000fc800078e021e */
[----:B0-----:R-:W-:-:S06]  /*05a0*/  IMAD.WIDE R16, R35, 0x8, R16 ;  /* 0x0000000823107825 */ /* 0x001fcc00078e0210 */
[----:B------:R-:W3:Y:S04]  /*05b0*/  LDG.E.64 R16, desc[UR10][R16.64] ;  /* 0x0000000a10107981 */ /* 0x000ee8000c1e1b00 */
[----:B-1----:R-:W3:Y:S01]  /*05c0*/  LDG.E.64 R36, desc[UR10][R18.64] ;  /* 0x0000000a12247981 */ /* 0x002ee2000c1e1b00 */
[----:B--2---:R-:W-:-:S03]  /*05d0*/  DADD R26, R28, R26 ;  /* 0x000000001c1a7229 */ /* 0x004fc6000000001a */
[----:B------:R-:W3:Y:S05]  /*05e0*/  LDG.E.64 R28, desc[UR10][R30.64] ;  /* 0x0000000a1e1c7981 */ /* 0x000eea000c1e1b00 */
[----:B------:R-:W-:Y:S02]  /*05f0*/  DADD R24, R24, R26 ;  /* 0x0000000018187229 */ /* 0x000fe4000000001a */
[----:B------:R-:W2:Y:S04]  /*0600*/  LDG.E.64 R26, desc[UR10][R18.64+0x10] ;  /* 0x0000100a121a7981 */ /* 0x000ea8000c1e1b00 */
[----:B------:R-:W4:Y:S01]  /*0610*/  LDG.E.64 R30, desc[UR10][R18.64+0x18] ;  /* 0x0000180a121e7981 */ /* 0x000f22000c1e1b00 */
[----:B---3--:R-:W-:-:S03]  /*0620*/  DFMA R28, -R36, R28, R16 ;  /* 0x0000001c241c722b */ /* 0x008fc60000000110 */
[----:B------:R-:W3:Y:S04]  /*0630*/  LDG.E.64 R36, desc[UR10][R12.64] ;  /* 0x0000000a0c247981 */ /* 0x000ee8000c1e1b00 */
[----:B------:R-:W5:Y:S04]  /*0640*/  LDG.E.64 R16, desc[UR10][R20.64+-0x10] ;  /* 0xfffff00a14107981 */ /* 0x000f68000c1e1b00 */
[----:B------:R-:W4:Y:S04]  /*0650*/  LDG.E.64 R12, desc[UR10][R12.64+0x10] ;  /* 0x0000100a0c0c7981 */ /* 0x000f28000c1e1b00 */
[----:B------:R-:W5:Y:S01]  /*0660*/  LDG.E.64 R20, desc[UR10][R20.64] ;  /* 0x0000000a14147981 */ /* 0x000f62000c1e1b00 */
[----:B------:R-:W-:Y:S01]  /*0670*/  DADD R22, R22, R24 ;  /* 0x0000000016167229 */ /* 0x000fe20000000018 */
[----:B------:R-:W0:Y:S07]  /*0680*/  LDCU UR4, c[0x0][0x360] ;  /* 0x00006c00ff0477ac */ /* 0x000e2e0008000800 */
[----:B--2---:R-:W-:Y:S01]  /*0690*/  DFMA R22, R26, -R22, R28 ;  /* 0x800000161a16722b */ /* 0x004fe2000000001c */
[----:B0-----:R-:W-:-:S02]  /*06a0*/  IADD3 R3, PT, PT, R3, UR4, RZ ;  /* 0x0000000403037c10 */ /* 0x001fc4000fffe0ff */
[----:B------:R-:W-:Y:S02]  /*06b0*/  IADD3 R5, PT, PT, R5, UR4, RZ ;  /* 0x0000000405057c10 */ /* 0x000fe4000fffe0ff */
[----:B------:R-:W-:Y:S02]  /*06c0*/  IADD3 R0, PT, PT, R0, UR4, RZ ;  /* 0x0000000400007c10 */ /* 0x000fe4000fffe0ff */
[----:B------:R-:W-:Y:S02]  /*06d0*/  IADD3 R7, PT, PT, R7, UR4, RZ ;  /* 0x0000000407077c10 */ /* 0x000fe4000fffe0ff */
[----:B------:R-:W-:Y:S02]  /*06e0*/  IADD3 R2, PT, PT, R2, UR4, RZ ;  /* 0x0000000402027c10 */ /* 0x000fe4000fffe0ff */
[----:B------:R-:W-:Y:S01]  /*06f0*/  IADD3 R6, PT, PT, R6, UR4, RZ ;  /* 0x0000000406067c10 */ /* 0x000fe2000fffe0ff */
[----:B---3--:R-:W-:Y:S02]  /*0700*/  DADD R10, R10, R36 ;  /* 0x000000000a0a7229 */ /* 0x008fe40000000024 */
[----:B----4-:R-:W-:Y:S01]  /*0710*/  DADD R36, R14, R12 ;  /* 0x000000000e247229 */ /* 0x010fe2000000000c */
[----:B------:R-:W0:Y:S05]  /*0720*/  LDC.64 R14, c[0x0][0x380] ;  /* 0x0000e000ff0e7b82 */ /* 0x000e2a0000000a00 */
[----:B-----5:R-:W-:-:S02]  /*0730*/  DADD R10, R10, R16 ;  /* 0x000000000a0a7229 */ /* 0x020fc40000000010 */
[----:B------:R-:W-:-:S08]  /*0740*/  DADD R36, R36, R20 ;  /* 0x0000000024247229 */ /* 0x000fd00000000014 */
[----:B------:R-:W-:-:S08]  /*0750*/  DADD R10, R10, R36 ;  /* 0x000000000a0a7229 */ /* 0x000fd00000000024 */
[----:B------:R-:W-:Y:S01]  /*0760*/  DFMA R10, R30, -R10, R22 ;  /* 0x8000000a1e0a722b */ /* 0x000fe20000000016 */
[----:B0-----:R-:W-:Y:S01]  /*0770*/  IMAD.WIDE R14, R35, 0x8, R14 ;  /* 0x00000008230e7825 */ /* 0x001fe200078e020e */
[----:B------:R-:W-:-:S05]  /*0780*/  IADD3 R12, PT, PT, R3, 0x1, RZ ;  /* 0x00000001030c7810 */ /* 0x000fca0007ffe0ff */
[----:B------:R0:W-:Y:S01]  /*0790*/  STG.E.64 desc[UR10][R14.64], R10 ;  /* 0x0000000a0e007986 */ /* 0x0001e2000c101b0a */
[----:B------:R-:W-:Y:S02]  /*07a0*/  ISETP.GE.AND P0, PT, R12, UR8, PT ;  /* 0x000000080c007c0c */ /* 0x000fe4000bf06270 */
[----:B------:R-:W-:-:S11]  /*07b0*/  IADD3 R35, PT, PT, R35, UR4, RZ ;  /* 0x0000000423237c10 */ /* 0x000fd6000fffe0ff */
[----:B0-----:R-:W-:Y:S05]  /*07c0*/  @!P0 BRA `(.L_x_29) ;  /* 0xfffffff800d88947 */ /* 0x001fea000383ffff */
[----:B------:R-:W-:Y:S05]  /*07d0*/  EXIT ;  /* 0x000000000000794d */ /* 0x000fea0003800000 */
.L_x_30:
        /* <DEDUP_REMOVED lines=10> */
.L_x_71:


//--------------------- .text._Z16kernel_resid_optPdS_S_S_iii --------------------------
	.section	.text._Z16kernel_resid_optPdS_S_S_iii,"ax",@progbits
	.align	128
        .global         _Z16kernel_resid_optPdS_S_S_iii
        .type           _Z16kernel_resid_optPdS_S_S_iii,@function
        .size           _Z16kernel_resid_optPdS_S_S_iii,(.L_x_72 - _Z16kernel_resid_optPdS_S_S_iii)
        .other          _Z16kernel_resid_optPdS_S_S_iii,@"STO_CUDA_ENTRY STV_DEFAULT"
_Z16kernel_resid_optPdS_S_S_iii:
.text._Z16kernel_resid_optPdS_S_S_iii:
[----:B------:R-:W-:Y:S01]  /*0000*/  LDC R1, c[0x0][0x37c] ;  /* 0x0000df00ff017b82 */ /* 0x000fe20000000800 */
[----:B------:R-:W0:Y:S07]  /*0010*/  S2R R3, SR_TID.X ;  /* 0x0000000000037919 */ /* 0x000e2e0000002100 */
[----:B------:R-:W1:Y:S01]  /*0020*/  LDC R0, c[0x0][0x3a8] ;  /* 0x0000ea00ff007b82 */ /* 0x000e620000000800 */
[----:B------:R-:W2:Y:S01]  /*0030*/  LDCU UR4, c[0x0][0x368] ;  /* 0x00006d00ff0477ac */ /* 0x000ea20008000800 */
[----:B------:R-:W-:Y:S01]  /*0040*/  BSSY.RECONVERGENT B0, `(.L_x_31) ;  /* 0x0000141000007945 */ /* 0x000fe20003800200 */
[----:B------:R-:W3:Y:S01]  /*0050*/  S2R R4, SR_CTAID.Y ;  /* 0x0000000000047919 */ /* 0x000ee20000002600 */
[----:B------:R-:W3:Y:S01]  /*0060*/  LDCU UR5, c[0x0][0x364] ;  /* 0x00006c80ff0577ac */ /* 0x000ee20008000800 */
[----:B------:R-:W3:Y:S03]  /*0070*/  S2R R7, SR_TID.Y ;  /* 0x0000000000077919 */ /* 0x000ee60000002200 */
[----:B------:R-:W4:Y:S01]  /*0080*/  S2UR UR7, SR_CTAID.X ;  /* 0x00000000000779c3 */ /* 0x000f220000002500 */
[----:B------:R-:W0:Y:S01]  /*0090*/  LDCU.64 UR8, c[0x0][0x358] ;  /* 0x00006b00ff0877ac */ /* 0x000e220008000a00 */
[----:B------:R-:W2:Y:S01]  /*00a0*/  S2R R2, SR_CTAID.Z ;  /* 0x0000000000027919 */ /* 0x000ea20000002700 */
[----:B------:R-:W0:Y:S01]  /*00b0*/  LDCU UR6, c[0x0][0x360] ;  /* 0x00006c00ff0677ac */ /* 0x000e220008000800 */
[----:B------:R-:W2:Y:S01]  /*00c0*/  S2R R5, SR_TID.Z ;  /* 0x0000000000057919 */ /* 0x000ea20000002300 */
[----:B-1----:R-:W-:Y:S01]  /*00d0*/  VIADD R8, R0, 0xfffffffe ;  /* 0xfffffffe00087836 */ /* 0x002fe20000000000 */
[----:B0-----:R-:W-:-:S03]  /*00e0*/  ISETP.GE.AND P0, PT, R3, R0, PT ;  /* 0x000000000300720c */ /* 0x001fc60003f06270 */
[----:B----4-:R-:W-:Y:S02]  /*00f0*/  IMAD R8, R8, UR7, RZ ;  /* 0x0000000708087c24 */ /* 0x010fe4000f8e02ff */
[----:B---3--:R-:W-:Y:S02]  /*0100*/  IMAD R4, R4, UR5, R7 ;  /* 0x0000000504047c24 */ /* 0x008fe4000f8e0207 */
[----:B--2---:R-:W-:-:S03]  /*0110*/  IMAD R2, R2, UR4, R5 ;  /* 0x0000000402027c24 */ /* 0x004fc6000f8e0205 */
[----:B------:R-:W-:Y:S01]  /*0120*/  IADD3 R5, PT, PT, R4, 0x1, RZ ;  /* 0x0000000104057810 */ /* 0x000fe20007ffe0ff */
[----:B------:R-:W-:Y:S02]  /*0130*/  VIADD R6, R2, 0x1 ;  /* 0x0000000102067836 */ /* 0x000fe40000000000 */
[----:B------:R-:W-:Y:S05]  /*0140*/  @P0 BRA `(.L_x_32) ;  /* 0x0000001000c00947 */ /* 0x000fea0003800000 */
[----:B------:R-:W0:Y:S01]  /*0150*/  I2F.U32.RP R13, UR6 ;  /* 0x00000006000d7d06 */ /* 0x000e220008209000 */
[----:B------:R-:W-:Y:S01]  /*0160*/  IADD3 R7, PT, PT, R3, UR6, RZ ;  /* 0x0000000603077c10 */ /* 0x000fe2000fffe0ff */
[----:B------:R-:W-:Y:S01]  /*0170*/  BSSY.RECONVERGENT B1, `(.L_x_33) ;  /* 0x0000050000017945 */ /* 0x000fe20003800200 */
[----:B------:R-:W-:Y:S01]  /*0180*/  ISETP.NE.U32.AND P2, PT, RZ, UR6, PT ;  /* 0x00000006ff007c0c */ /* 0x000fe2000bf45070 */
[----:B------:R-:W-:Y:S01]  /*0190*/  IMAD.MOV.U32 R27, RZ, RZ, R3 ;  /* 0x000000ffff1b7224 */ /* 0x000fe200078e0003 */
[CC--:B------:R-:W-:Y:S02]  /*01a0*/  ISETP.GE.U32.AND P0, PT, R7.reuse, R0.reuse, PT ;  /* 0x000000000700720c */ /* 0x0c0fe40003f06070 */
[----:B------:R-:W-:Y:S02]  /*01b0*/  VIMNMX.U32 R12, PT, PT, R7, R0, !PT ;  /* 0x00000000070c7248 */ /* 0x000fe40007fe0000 */
[----:B------:R-:W-:-:S04]  /*01c0*/  SEL R9, RZ, 0x1, P0 ;  /* 0x00000001ff097807 */ /* 0x000fc80000000000 */
[----:B------:R-:W-:Y:S01]  /*01d0*/  IADD3 R12, PT, PT, R12, -R7, -R9 ;  /* 0x800000070c0c7210 */ /* 0x000fe20007ffe809 */
[----:B0-----:R-:W0:Y:S02]  /*01e0*/  MUFU.RCP R13, R13 ;  /* 0x0000000d000d7308 */ /* 0x001e240000001000 */
[----:B0-----:R-:W-:-:S06]  /*01f0*/  VIADD R10, R13, 0xffffffe ;  /* 0x0ffffffe0d0a7836 */ /* 0x001fcc0000000000 */
[----:B------:R0:W1:Y:S02]  /*0200*/  F2I.FTZ.U32.TRUNC.NTZ R11, R10 ;  /* 0x0000000a000b7305 */ /* 0x000064000021f000 */
[----:B0-----:R-:W-:Y:S02]  /*0210*/  IMAD.MOV.U32 R10, RZ, RZ, RZ ;  /* 0x000000ffff0a7224 */ /* 0x001fe400078e00ff */
[----:B-1----:R-:W-:-:S04]  /*0220*/  IMAD.MOV R15, RZ, RZ, -R11 ;  /* 0x000000ffff0f7224 */ /* 0x002fc800078e0a0b */
[----:B------:R-:W-:-:S04]  /*0230*/  IMAD R15, R15, UR6, RZ ;  /* 0x000000060f0f7c24 */ /* 0x000fc8000f8e02ff */
[----:B------:R-:W-:-:S06]  /*0240*/  IMAD.HI.U32 R11, R11, R15, R10 ;  /* 0x0000000f0b0b7227 */ /* 0x000fcc00078e000a */
[----:B------:R-:W-:Y:S02]  /*0250*/  IMAD.HI.U32 R14, R11, R12, RZ ;  /* 0x0000000c0b0e7227 */ /* 0x000fe400078e00ff */
[----:B------:R-:W0:Y:S02]  /*0260*/  LDC.64 R10, c[0x0][0x3a0] ;  /* 0x0000e800ff0a7b82 */ /* 0x000e240000000a00 */
[----:B------:R-:W-:-:S04]  /*0270*/  IMAD.MOV R7, RZ, RZ, -R14 ;  /* 0x000000ffff077224 */ /* 0x000fc800078e0a0e */
[----:B------:R-:W-:-:S05]  /*0280*/  IMAD R12, R7, UR6, R12 ;  /* 0x00000006070c7c24 */ /* 0x000fca000f8e020c */
[----:B------:R-:W-:-:S13]  /*0290*/  ISETP.GE.U32.AND P0, PT, R12, UR6, PT ;  /* 0x000000060c007c0c */ /* 0x000fda000bf06070 */
[----:B------:R-:W-:Y:S01]  /*02a0*/  @P0 IADD3 R12, PT, PT, R12, -UR6, RZ ;  /* 0x800000060c0c0c10 */ /* 0x000fe2000fffe0ff */
[----:B------:R-:W-:Y:S02]  /*02b0*/  @P0 VIADD R14, R14, 0x1 ;  /* 0x000000010e0e0836 */ /* 0x000fe40000000000 */
[----:B0-----:R-:W-:Y:S01]  /*02c0*/  IMAD R17, R6, R11, R5 ;  /* 0x0000000b06117224 */ /* 0x001fe200078e0205 */
[----:B------:R-:W-:-:S03]  /*02d0*/  ISETP.GE.U32.AND P1, PT, R12, UR6, PT ;  /* 0x000000060c007c0c */ /* 0x000fc6000bf26070 */
[----:B------:R-:W-:-:S10]  /*02e0*/  IMAD R22, R17, R10, R8 ;  /* 0x0000000a11167224 */ /* 0x000fd400078e0208 */
[----:B------:R-:W-:Y:S01]  /*02f0*/  @P1 VIADD R14, R14, 0x1 ;  /* 0x000000010e0e1836 */ /* 0x000fe20000000000 */
[----:B------:R-:W-:-:S04]  /*0300*/  @!P2 LOP3.LUT R14, RZ, UR6, RZ, 0x33, !PT ;  /* 0x00000006ff0eac12 */ /* 0x000fc8000f8e33ff */
[----:B------:R-:W-:Y:S01]  /*0310*/  IADD3 R7, PT, PT, R9, R14, RZ ;  /* 0x0000000e09077210 */ /* 0x000fe20007ffe0ff */
[----:B------:R-:W-:-:S03]  /*0320*/  IMAD.WIDE R14, R10, 0x8, RZ ;  /* 0x000000080a0e7825 */ /* 0x000fc600078e02ff */
[----:B------:R-:W-:-:S04]  /*0330*/  LOP3.LUT R9, R7, 0x3, RZ, 0xc0, !PT ;  /* 0x0000000307097812 */ /* 0x000fc800078ec0ff */
[----:B------:R-:W-:Y:S01]  /*0340*/  ISETP.NE.AND P0, PT, R9, 0x3, PT ;  /* 0x000000030900780c */ /* 0x000fe20003f05270 */
[----:B------:R-:W-:-:S12]  /*0350*/  IMAD R9, R11, R10, RZ ;  /* 0x0000000a0b097224 */ /* 0x000fd800078e02ff */
[----:B------:R-:W-:Y:S05]  /*0360*/  @!P0 BRA `(.L_x_34) ;  /* 0x0000000000c08947 */ /* 0x000fea0003800000 */
[----:B------:R-:W0:Y:S01]  /*0370*/  S2UR UR5, SR_CgaCtaId ;  /* 0x00000000000579c3 */ /* 0x000e220000008800 */
[----:B------:R-:W1:Y:S01]  /*0380*/  LDCU.64 UR10, c[0x0][0x388] ;  /* 0x00007100ff0a77ac */ /* 0x000e620008000a00 */
[----:B------:R-:W-:Y:S01]  /*0390*/  VIADD R16, R2, 0x2 ;  /* 0x0000000202107836 */ /* 0x000fe20000000000 */
[----:B------:R-:W-:Y:S01]  /*03a0*/  IADD3 R19, PT, PT, R7, 0x1, RZ ;  /* 0x0000000107137810 */ /* 0x000fe20007ffe0ff */
[-CC-:B------:R-:W-:Y:S01]  /*03b0*/  IMAD R18, R6, R11.reuse, R4.reuse ;  /* 0x0000000b06127224 */ /* 0x180fe200078e0204 */
[----:B------:R-:W-:Y:S01]  /*03c0*/  UMOV UR4, 0x400 ;  /* 0x0000040000047882 */ /* 0x000fe20000000000 */
[----:B------:R-:W-:Y:S01]  /*03d0*/  IMAD R25, R17, R10, R3 ;  /* 0x0000000a11197224 */ /* 0x000fe200078e0203 */
[----:B------:R-:W-:Y:S01]  /*03e0*/  LOP3.LUT R24, R19, 0x3, RZ, 0xc0, !PT ;  /* 0x0000000313187812 */ /* 0x000fe200078ec0ff */
[----:B------:R-:W-:Y:S01]  /*03f0*/  IMAD.WIDE R12, R9, 0x8, RZ ;  /* 0x00000008090c7825 */ /* 0x000fe200078e02ff */
[----:B------:R-:W-:Y:S02]  /*0400*/  BSSY.RECONVERGENT B2, `(.L_x_35) ;  /* 0x0000025000027945 */ /* 0x000fe40003800200 */
[----:B------:R-:W-:Y:S01]  /*0410*/  IADD3 R26, PT, PT, -R24, RZ, RZ ;  /* 0x000000ff181a7210 */ /* 0x000fe20007ffe1ff */
[----:B------:R-:W-:-:S02]  /*0420*/  IMAD R17, R16, R11, R4 ;  /* 0x0000000b10117224 */ /* 0x000fc400078e0204 */
[----:B------:R-:W-:Y:S02]  /*0430*/  VIADD R18, R18, 0x2 ;  /* 0x0000000212127836 */ /* 0x000fe40000000000 */
[-C--:B------:R-:W-:Y:S02]  /*0440*/  IMAD R17, R17, R10.reuse, R10 ;  /* 0x0000000a11117224 */ /* 0x080fe400078e020a */
[----:B------:R-:W-:Y:S01]  /*0450*/  IMAD R29, R18, R10, R3 ;  /* 0x0000000a121d7224 */ /* 0x000fe200078e0203 */
[----:B-1----:R-:W-:Y:S01]  /*0460*/  IADD3 R12, P0, PT, -R12, UR10, RZ ;  /* 0x0000000a0c0c7c10 */ /* 0x002fe2000ff1e1ff */
[----:B------:R-:W-:Y:S01]  /*0470*/  IMAD.IADD R25, R8, 0x1, R25 ;  /* 0x0000000108197824 */ /* 0x000fe200078e0219 */
[----:B------:R-:W-:Y:S01]  /*0480*/  IADD3 R14, P1, PT, -R14, UR10, RZ ;  /* 0x0000000a0e0e7c10 */ /* 0x000fe2000ff3e1ff */
[----:B------:R-:W-:Y:S01]  /*0490*/  IMAD R24, R24, UR6, R3 ;  /* 0x0000000618187c24 */ /* 0x000fe2000f8e0203 */
[----:B------:R-:W-:Y:S01]  /*04a0*/  IADD3.X R13, PT, PT, ~R13, UR11, RZ, P0, !PT ;  /* 0x0000000b0d0d7c10 */ /* 0x000fe200087fe5ff */
[----:B0-----:R-:W-:Y:S01]  /*04b0*/  ULEA UR4, UR5, UR4, 0x18 ;  /* 0x0000000405047291 */ /* 0x001fe2000f8ec0ff */
[----:B------:R-:W-:Y:S01]  /*04c0*/  IADD3.X R15, PT, PT, ~R15, UR11, RZ, P1, !PT ;  /* 0x0000000b0f0f7c10 */ /* 0x000fe20008ffe5ff */
[C---:B------:R-:W-:Y:S01]  /*04d0*/  IMAD.IADD R29, R8.reuse, 0x1, R29 ;  /* 0x00000001081d7824 */ /* 0x040fe200078e021d */
[----:B------:R-:W-:-:S03]  /*04e0*/  IADD3 R27, PT, PT, R8, R3, R17 ;  /* 0x00000003081b7210 */ /* 0x000fc60007ffe011 */
[----:B------:R-:W-:-:S07]  /*04f0*/  LEA R23, R3, UR4, 0x3 ;  /* 0x0000000403177c11 */ /* 0x000fce000f8e18ff */
.L_x_36:
[----:B------:R-:W0:Y:S01]  /*0500*/  LDC.64 R16, c[0x0][0x388] ;  /* 0x0000e200ff107b82 */ /* 0x000e220000000a00 */
[----:B------:R-:W-:-:S06]  /*0510*/  IMAD.WIDE R20, R25, 0x8, R14 ;  /* 0x0000000819147825 */ /* 0x000fcc00078e020e */
[----:B------:R-:W2:Y:S01]  /*0520*/  LDG.E.64 R20, desc[UR8][R20.64] ;  /* 0x0000000814147981 */ /* 0x000ea2000c1e1b00 */
[----:B0-----:R-:W-:-:S06]  /*0530*/  IMAD.WIDE R18, R29, 0x8, R16 ;  /* 0x000000081d127825 */ /* 0x001fcc00078e0210 */
[----:B------:R-:W2:Y:S01]  /*0540*/  LDG.E.64 R18, desc[UR8][R18.64] ;  /* 0x0000000812127981 */ /* 0x000ea2000c1e1b00 */
[----:B------:R-:W-:-:S06]  /*0550*/  IMAD.WIDE R16, R27, 0x8, R16 ;  /* 0x000000081b107825 */ /* 0x000fcc00078e0210 */
[----:B------:R-:W3:Y:S01]  /*0560*/  LDG.E.64 R16, desc[UR8][R16.64] ;  /* 0x0000000810107981 */ /* 0x000ee2000c1e1b00 */
[----:B--2---:R-:W-:Y:S01]  /*0570*/  DADD R18, R20, R18 ;  /* 0x0000000014127229 */ /* 0x004fe20000000012 */
[----:B------:R-:W-:-:S06]  /*0580*/  IMAD.WIDE R20, R25, 0x8, R12 ;  /* 0x0000000819147825 */ /* 0x000fcc00078e020c */
[----:B------:R-:W2:Y:S01]  /*0590*/  LDG.E.64 R20, desc[UR8][R20.64] ;  /* 0x0000000814147981 */ /* 0x000ea2000c1e1b00 */
[----:B------:R-:W0:Y:S01]  /*05a0*/  LDC R28, c[0x0][0x360] ;  /* 0x0000d800ff1c7b82 */ /* 0x000e220000000800 */
[----:B------:R-:W-:-:S05]  /*05b0*/  VIADD R26, R26, 0x1 ;  /* 0x000000011a1a7836 */ /* 0x000fca0000000000 */
[----:B------:R-:W-:Y:S01]  /*05c0*/  ISETP.NE.AND P0, PT, R26, RZ, PT ;  /* 0x000000ff1a00720c */ /* 0x000fe20003f05270 */
[----:B------:R-:W-:Y:S01]  /*05d0*/  VIADD R27, R27, UR6 ;  /* 0x000000061b1b7c36 */ /* 0x000fe20008000000 */
[----:B------:R-:W-:Y:S02]  /*05e0*/  IADD3 R25, PT, PT, R25, UR6, RZ ;  /* 0x0000000619197c10 */ /* 0x000fe4000fffe0ff */
[----:B------:R-:W-:Y:S01]  /*05f0*/  IADD3 R29, PT, PT, R29, UR6, RZ ;  /* 0x000000061d1d7c10 */ /* 0x000fe2000fffe0ff */
[----:B--2---:R-:W-:-:S08]  /*0600*/  DADD R18, R20, R18 ;  /* 0x0000000014127229 */ /* 0x004fd00000000012 */
[----:B---3--:R-:W-:-:S07]  /*0610*/  DADD R16, R16, R18 ;  /* 0x0000000010107229 */ /* 0x008fce0000000012 */
[----:B------:R0:W-:Y:S02]  /*0620*/  STS.64 [R23], R16 ;  /* 0x0000001017007388 */ /* 0x0001e40000000a00 */
[----:B0-----:R-:W-:Y:S01]  /*0630*/  IMAD R23, R28, 0x8, R23 ;  /* 0x000000081c177824 */ /* 0x001fe200078e0217 */
[----:B------:R-:W-:Y:S06]  /*0640*/  @P0 BRA `(.L_x_36) ;  /* 0xfffffffc00ac0947 */ /* 0x000fec000383ffff */
[----:B------:R-:W-:Y:S05]  /*0650*/  BSYNC.RECONVERGENT B2 ;  /* 0x0000000000027941 */ /* 0x000fea0003800200 */
.L_x_35:
[----:B------:R-:W-:-:S07]  /*0660*/  IMAD.MOV.U32 R27, RZ, RZ, R24 ;  /* 0x000000ffff1b7224 */ /* 0x000fce00078e0018 */
.L_x_34:
[----:B------:R-:W-:Y:S05]  /*0670*/  BSYNC.RECONVERGENT B1 ;  /* 0x0000000000017941 */ /* 0x000fea0003800200 */
.L_x_33:
[C---:B------:R-:W-:Y:S01]  /*0680*/  ISETP.GE.U32.AND P2, PT, R7.reuse, 0x3, PT ;  /* 0x000000030700780c */ /* 0x040fe20003f46070 */
[----:B------:R-:W-:Y:S01]  /*0690*/  BSSY.RECONVERGENT B1, `(.L_x_37) ;  /* 0x0000054000017945 */ /* 0x000fe20003800200 */
[C---:B------:R-:W-:Y:S02]  /*06a0*/  LOP3.LUT R12, R7.reuse, 0x3, RZ, 0xc0, !PT ;  /* 0x00000003070c7812 */ /* 0x040fe400078ec0ff */
[----:B------:R-:W-:Y:S02]  /*06b0*/  ISETP.GE.U32.AND P0, PT, R7, 0x3, PT ;  /* 0x000000030700780c */ /* 0x000fe40003f06070 */
[----:B------:R-:W-:-:S07]  /*06c0*/  ISETP.NE.AND P1, PT, R12, 0x3, PT ;  /* 0x000000030c00780c */ /* 0x000fce0003f25270 */
[----:B------:R-:W-:Y:S06]  /*06d0*/  @!P2 BRA `(.L_x_38) ;  /* 0x00000004003ca947 */ /* 0x000fec0003800000 */
[----:B------:R-:W0:Y:S01]  /*06e0*/  S2R R13, SR_CgaCtaId ;  /* 0x00000000000d7919 */ /* 0x000e220000008800 */
[----:B------:R-:W1:Y:S01]  /*06f0*/  LDC R23, c[0x0][0x360] ;  /* 0x0000d800ff177b82 */ /* 0x000e620000000800 */
[----:B------:R-:W-:Y:S01]  /*0700*/  MOV R26, 0x400 ;  /* 0x00000400001a7802 */ /* 0x000fe20000000f00 */
[----:B-1----:R-:W-:-:S03]  /*0710*/  IMAD.SHL.U32 R23, R23, 0x8, RZ ;  /* 0x0000000817177824 */ /* 0x002fc600078e00ff */
[----:B0-----:R-:W-:-:S07]  /*0720*/  LEA R26, R13, R26, 0x18 ;  /* 0x0000001a0d1a7211 */ /* 0x001fce00078ec0ff */
.L_x_39:
[----:B------:R-:W0:Y:S01]  /*0730*/  LDC.64 R16, c[0x0][0x388] ;  /* 0x0000e200ff107b82 */ /* 0x000e220000000a00 */
[----:B-1----:R-:W-:-:S05]  /*0740*/  IADD3 R18, PT, PT, R22, R27, RZ ;  /* 0x0000001b16127210 */ /* 0x002fca0007ffe0ff */
[C-C-:B------:R-:W-:Y:S02]  /*0750*/  IMAD.IADD R13, R18.reuse, 0x1, -R10.reuse ;  /* 0x00000001120d7824 */ /* 0x140fe400078e0a0a */
[----:B------:R-:W-:Y:S02]  /*0760*/  IMAD.IADD R15, R18, 0x1, R10 ;  /* 0x00000001120f7824 */ /* 0x000fe400078e020a */
[----:B0-----:R-:W-:-:S04]  /*0770*/  IMAD.WIDE R12, R13, 0x8, R16 ;  /* 0x000000080d0c7825 */ /* 0x001fc800078e0210 */
[----:B------:R-:W-:Y:S01]  /*0780*/  IMAD.WIDE R14, R15, 0x8, R16 ;  /* 0x000000080f0e7825 */ /* 0x000fe200078e0210 */
[----:B------:R-:W2:Y:S04]  /*0790*/  LDG.E.64 R24, desc[UR8][R12.64] ;  /* 0x000000080c187981 */ /* 0x000ea8000c1e1b00 */
[----:B------:R-:W2:Y:S01]  /*07a0*/  LDG.E.64 R20, desc[UR8][R14.64] ;  /* 0x000000080e147981 */ /* 0x000ea2000c1e1b00 */
[C---:B------:R-:W-:Y:S01]  /*07b0*/  IADD3 R19, PT, PT, -R9.reuse, R18, RZ ;  /* 0x0000001209137210 */ /* 0x040fe20007ffe1ff */
[----:B------:R-:W-:-:S04]  /*07c0*/  IMAD.IADD R29, R9, 0x1, R18 ;  /* 0x00000001091d7824 */ /* 0x000fc800078e0212 */
[----:B------:R-:W-:-:S04]  /*07d0*/  IMAD.WIDE R18, R19, 0x8, R16 ;  /* 0x0000000813127825 */ /* 0x000fc800078e0210 */
[----:B------:R-:W-:Y:S01]  /*07e0*/  IMAD.WIDE R16, R29, 0x8, R16 ;  /* 0x000000081d107825 */ /* 0x000fe200078e0210 */
[----:B--2---:R-:W-:Y:S01]  /*07f0*/  DADD R20, R24, R20 ;  /* 0x0000000018147229 */ /* 0x004fe20000000014 */
[----:B------:R-:W2:Y:S01]  /*0800*/  LDG.E.64 R24, desc[UR8][R18.64] ;  /* 0x0000000812187981 */ /* 0x000ea2000c1e1b00 */
[----:B------:R-:W-:-:S06]  /*0810*/  IADD3 R12, P2, PT, R12, R23, RZ ;  /* 0x000000170c0c7210 */ /* 0x000fcc0007f5e0ff */
[----:B--2---:R-:W-:Y:S01]  /*0820*/  DADD R20, R24, R20 ;  /* 0x0000000018147229 */ /* 0x004fe20000000014 */
[----:B------:R-:W2:Y:S01]  /*0830*/  LDG.E.64 R24, desc[UR8][R16.64] ;  /* 0x0000000810187981 */ /* 0x000ea2000c1e1b00 */
[----:B------:R-:W-:Y:S01]  /*0840*/  IADD3.X R13, PT, PT, RZ, R13, RZ, P2, !PT ;  /* 0x0000000dff0d7210 */ /* 0x000fe200017fe4ff */
[----:B------:R-:W-:Y:S01]  /*0850*/  IMAD R28, R27, 0x8, R26 ;  /* 0x000000081b1c7824 */ /* 0x000fe200078e021a */
[----:B------:R-:W-:-:S05]  /*0860*/  IADD3 R14, P2, PT, R14, R23, RZ ;  /* 0x000000170e0e7210 */ /* 0x000fca0007f5e0ff */
[----:B------:R-:W-:Y:S01]  /*0870*/  IMAD.X R15, RZ, RZ, R15, P2 ;  /* 0x000000ffff0f7224 */ /* 0x000fe200010e060f */
[----:B--2---:R-:W-:Y:S01]  /*0880*/  DADD R20, R24, R20 ;  /* 0x0000000018147229 */ /* 0x004fe20000000014 */
[----:B------:R-:W2:Y:S06]  /*0890*/  LDG.E.64 R24, desc[UR8][R12.64] ;  /* 0x000000080c187981 */ /* 0x000eac000c1e1b00 */
[----:B------:R0:W-:Y:S04]  /*08a0*/  STS.64 [R28], R20 ;  /* 0x000000141c007388 */ /* 0x0001e80000000a00 */
[----:B0-----:R-:W2:Y:S01]  /*08b0*/  LDG.E.64 R20, desc[UR8][R14.64] ;  /* 0x000000080e147981 */ /* 0x001ea2000c1e1b00 */
[----:B------:R-:W-:-:S05]  /*08c0*/  IADD3 R18, P2, PT, R18, R23, RZ ;  /* 0x0000001712127210 */ /* 0x000fca0007f5e0ff */
[----:B------:R-:W-:Y:S01]  /*08d0*/  IMAD.X R19, RZ, RZ, R19, P2 ;  /* 0x000000ffff137224 */ /* 0x000fe200010e0613 */
[----:B------:R-:W-:Y:S01]  /*08e0*/  IADD3 R16, P2, PT, R16, R23, RZ ;  /* 0x0000001710107210 */ /* 0x000fe20007f5e0ff */
[----:B--2---:R-:W-:-:S03]  /*08f0*/  DADD R20, R24, R20 ;  /* 0x0000000018147229 */ /* 0x004fc60000000014 */
[----:B------:R-:W2:Y:S01]  /*0900*/  LDG.E.64 R24, desc[UR8][R18.64] ;  /* 0x0000000812187981 */ /* 0x000ea2000c1e1b00 */
[----:B------:R-:W-:-:S04]  /*0910*/  IADD3.X R17, PT, PT, RZ, R17, RZ, P2, !PT ;  /* 0x00000011ff117210 */ /* 0x000fc800017fe4ff */
[----:B--2---:R-:W-:Y:S01]  /*0920*/  DADD R20, R24, R20 ;  /* 0x0000000018147229 */ /* 0x004fe20000000014 */
[----:B------:R-:W2:Y:S01]  /*0930*/  LDG.E.64 R24, desc[UR8][R16.64] ;  /* 0x0000000810187981 */ /* 0x000ea2000c1e1b00 */
[C---:B------:R-:W-:Y:S02]  /*0940*/  IADD3 R12, P2, PT, R23.reuse, R12, RZ ;  /* 0x0000000c170c7210 */ /* 0x040fe40007f5e0ff */
[----:B------:R-:W-:Y:S01]  /*0950*/  IADD3 R14, P3, PT, R23, R14, RZ ;  /* 0x0000000e170e7210 */ /* 0x000fe20007f7e0ff */
[----:B------:R-:W-:Y:S02]  /*0960*/  IMAD.IADD R28, R28, 0x1, R23 ;  /* 0x000000011c1c7824 */ /* 0x000fe400078e0217 */
[----:B------:R-:W-:Y:S01]  /*0970*/  IMAD.X R13, RZ, RZ, R13, P2 ;  /* 0x000000ffff0d7224 */ /* 0x000fe200010e060d */
[----:B------:R-:W-:Y:S01]  /*0980*/  IADD3.X R15, PT, PT, RZ, R15, RZ, P3, !PT ;  /* 0x0000000fff0f7210 */ /* 0x000fe20001ffe4ff */
[----:B--2---:R-:W-:-:S03]  /*0990*/  DADD R20, R24, R20 ;  /* 0x0000000018147229 */ /* 0x004fc60000000014 */
[----:B------:R-:W2:Y:S04]  /*09a0*/  LDG.E.64 R24, desc[UR8][R12.64] ;  /* 0x000000080c187981 */ /* 0x000ea8000c1e1b00 */
[----:B------:R0:W-:Y:S04]  /*09b0*/  STS.64 [R28], R20 ;  /* 0x000000141c007388 */ /* 0x0001e80000000a00 */
[----:B0-----:R-:W2:Y:S02]  /*09c0*/  LDG.E.64 R20, desc[UR8][R14.64] ;  /* 0x000000080e147981 */ /* 0x001ea4000c1e1b00 */
[----:B--2---:R-:W-:Y:S01]  /*09d0*/  DADD R20, R24, R20 ;  /* 0x0000000018147229 */ /* 0x004fe20000000014 */
[----:B------:R-:W-:-:S05]  /*09e0*/  IADD3 R24, P2, PT, R23, R18, RZ ;  /* 0x0000001217187210 */ /* 0x000fca0007f5e0ff */
[----:B------:R-:W-:-:S05]  /*09f0*/  IMAD.X R25, RZ, RZ, R19, P2 ;  /* 0x000000ffff197224 */ /* 0x000fca00010e0613 */
[----:B------:R-:W2:Y:S02]  /*0a00*/  LDG.E.64 R18, desc[UR8][R24.64] ;  /* 0x0000000818127981 */ /* 0x000ea4000c1e1b00 */
[----:B--2---:R-:W-:Y:S01]  /*0a10*/  DADD R20, R18, R20 ;  /* 0x0000000012147229 */ /* 0x004fe20000000014 */
[----:B------:R-:W-:-:S05]  /*0a20*/  IADD3 R18, P2, PT, R23, R16, RZ ;  /* 0x0000001017127210 */ /* 0x000fca0007f5e0ff */
[----:B------:R-:W-:-:S05]  /*0a30*/  IMAD.X R19, RZ, RZ, R17, P2 ;  /* 0x000000ffff137224 */ /* 0x000fca00010e0611 */
[----:B------:R-:W2:Y:S01]  /*0a40*/  LDG.E.64 R16, desc[UR8][R18.64] ;  /* 0x0000000812107981 */ /* 0x000ea2000c1e1b00 */
[C---:B------:R-:W-:Y:S02]  /*0a50*/  IADD3 R14, P3, PT, R23.reuse, R14, RZ ;  /* 0x0000000e170e7210 */ /* 0x040fe40007f7e0ff */
[----:B------:R-:W-:-:S03]  /*0a60*/  IADD3 R12, P2, PT, R23, R12, RZ ;  /* 0x0000000c170c7210 */ /* 0x000fc60007f5e0ff */
[----:B------:R-:W-:Y:S01]  /*0a70*/  IMAD.X R15, RZ, RZ, R15, P3 ;  /* 0x000000ffff0f7224 */ /* 0x000fe200018e060f */
[----:B------:R-:W-:-:S05]  /*0a80*/  IADD3.X R13, PT, PT, RZ, R13, RZ, P2, !PT ;  /* 0x0000000dff0d7210 */ /* 0x000fca00017fe4ff */
[----:B------:R-:W3:Y:S04]  /*0a90*/  LDG.E.64 R14, desc[UR8][R14.64] ;  /* 0x000000080e0e7981 */ /* 0x000ee8000c1e1b00 */
[----:B------:R-:W3:Y:S01]  /*0aa0*/  LDG.E.64 R12, desc[UR8][R12.64] ;  /* 0x000000080c0c7981 */ /* 0x000ee2000c1e1b00 */
[----:B--2---:R-:W-:Y:S01]  /*0ab0*/  DADD R20, R16, R20 ;  /* 0x0000000010147229 */ /* 0x004fe20000000014 */
[----:B------:R-:W-:-:S05]  /*0ac0*/  IADD3 R16, P2, PT, R23, R24, RZ ;  /* 0x0000001817107210 */ /* 0x000fca0007f5e0ff */
[----:B------:R-:W-:Y:S01]  /*0ad0*/  IMAD.X R17, RZ, RZ, R25, P2 ;  /* 0x000000ffff117224 */ /* 0x000fe200010e0619 */
[----:B------:R-:W-:-:S05]  /*0ae0*/  IADD3 R24, P2, PT, R23, R18, RZ ;  /* 0x0000001217187210 */ /* 0x000fca0007f5e0ff */
[----:B------:R-:W2:Y:S01]  /*0af0*/  LDG.E.64 R16, desc[UR8][R16.64] ;  /* 0x0000000810107981 */ /* 0x000ea2000c1e1b00 */
[----:B------:R-:W-:-:S06]  /*0b00*/  IADD3.X R25, PT, PT, RZ, R19, RZ, P2, !PT ;  /* 0x00000013ff197210 */ /* 0x000fcc00017fe4ff */
[----:B------:R-:W4:Y:S01]  /*0b10*/  LDG.E.64 R24, desc[UR8][R24.64] ;  /* 0x0000000818187981 */ /* 0x000f22000c1e1b00 */
[----:B---3--:R-:W-:Y:S01]  /*0b20*/  DADD R18, R12, R14 ;  /* 0x000000000c127229 */ /* 0x008fe2000000000e */
[----:B------:R-:W0:Y:S01]  /*0b30*/  LDC R29, c[0x0][0x360] ;  /* 0x0000d800ff1d7b82 */ /* 0x000e220000000800 */
[----:B------:R-:W-:-:S04]  /*0b40*/  IMAD.IADD R28, R23, 0x1, R28 ;  /* 0x00000001171c7824 */ /* 0x000fc800078e021c */
[----:B------:R-:W-:Y:S01]  /*0b50*/  IMAD.IADD R13, R23, 0x1, R28 ;  /* 0x00000001170d7824 */ /* 0x000fe200078e021c */
[----:B------:R1:W-:Y:S01]  /*0b60*/  STS.64 [R28], R20 ;  /* 0x000000141c007388 */ /* 0x0003e20000000a00 */
[----:B0-----:R-:W-:-:S04]  /*0b70*/  LEA R27, R29, R27, 0x2 ;  /* 0x0000001b1d1b7211 */ /* 0x001fc800078e10ff */
[----:B------:R-:W-:Y:S01]  /*0b80*/  ISETP.GE.AND P2, PT, R27, R0, PT ;  /* 0x000000001b00720c */ /* 0x000fe20003f46270 */
[----:B--2---:R-:W-:-:S08]  /*0b90*/  DADD R18, R16, R18 ;  /* 0x0000000010127229 */ /* 0x004fd00000000012 */
[----:B----4-:R-:W-:-:S07]  /*0ba0*/  DADD R18, R24, R18 ;  /* 0x0000000018127229 */ /* 0x010fce0000000012 */
[----:B------:R1:W-:Y:S01]  /*0bb0*/  STS.64 [R13], R18 ;  /* 0x000000120d007388 */ /* 0x0003e20000000a00 */
[----:B------:R-:W-:Y:S05]  /*0bc0*/  @!P2 BRA `(.L_x_39) ;  /* 0xfffffff800d8a947 */ /* 0x000fea000383ffff */
.L_x_38:
[----:B------:R-:W-:Y:S05]  /*0bd0*/  BSYNC.RECONVERGENT B1 ;  /* 0x0000000000017941 */ /* 0x000fea0003800200 */
.L_x_37:
[----:B------:R-:W-:Y:S01]  /*0be0*/  BSSY.RECONVERGENT B1, `(.L_x_40) ;  /* 0x0000033000017945 */ /* 0x000fe20003800200 */
[----:B------:R-:W-:-:S03]  /*0bf0*/  IMAD.MOV.U32 R23, RZ, RZ, R3 ;  /* 0x000000ffff177224 */ /* 0x000fc600078e0003 */
[----:B------:R-:W-:Y:S05]  /*0c00*/  @!P1 BRA `(.L_x_41) ;  /* 0x0000000000c09947 */ /* 0x000fea0003800000 */
[----:B------:R-:W0:Y:S01]  /*0c10*/  S2UR UR5, SR_CgaCtaId ;  /* 0x00000000000579c3 */ /* 0x000e220000008800 */
[----:B------:R-:W2:Y:S01]  /*0c20*/  LDCU.64 UR10, c[0x0][0x388] ;  /* 0x00007100ff0a77ac */ /* 0x000ea20008000a00 */
[C---:B-1----:R-:W-:Y:S01]  /*0c30*/  VIADD R13, R2.reuse, 0x2 ;  /* 0x00000002020d7836 */ /* 0x042fe20000000000 */
[----:B------:R-:W-:Y:S01]  /*0c40*/  IADD3 R7, PT, PT, R7, 0x1, RZ ;  /* 0x0000000107077810 */ /* 0x000fe20007ffe0ff */
[-CC-:B------:R-:W-:Y:S01]  /*0c50*/  IMAD R2, R2, R11.reuse, R4.reuse ;  /* 0x0000000b02027224 */ /* 0x180fe200078e0204 */
[----:B------:R-:W-:Y:S01]  /*0c60*/  UMOV UR4, 0x400 ;  /* 0x0000040000047882 */ /* 0x000fe20000000000 */
[----:B------:R-:W-:Y:S02]  /*0c70*/  IMAD R17, R13, R11, R4 ;  /* 0x0000000b0d117224 */ /* 0x000fe400078e0204 */
[----:B------:R-:W-:-:S04]  /*0c80*/  IMAD.WIDE R14, R10, 0x8, RZ ;  /* 0x000000080a0e7825 */ /* 0x000fc800078e02ff */
[C---:B------:R-:W-:Y:S02]  /*0c90*/  VIADD R4, R2.reuse, 0x2 ;  /* 0x0000000202047836 */ /* 0x040fe40000000000 */
[-CC-:B------:R-:W-:Y:S01]  /*0ca0*/  IMAD R27, R2, R10.reuse, R3.reuse ;  /* 0x0000000a021b7224 */ /* 0x180fe200078e0203 */
[----:B------:R-:W-:Y:S01]  /*0cb0*/  IADD3 R2, PT, PT, R17, 0x2, RZ ;  /* 0x0000000211027810 */ /* 0x000fe20007ffe0ff */
[----:B------:R-:W-:Y:S02]  /*0cc0*/  IMAD.IADD R11, R3, 0x1, R0 ;  /* 0x00000001030b7824 */ /* 0x000fe400078e0200 */
[-C--:B------:R-:W-:Y:S01]  /*0cd0*/  IMAD R17, R17, R10.reuse, R10 ;  /* 0x0000000a11117224 */ /* 0x080fe200078e020a */
[----:B--2---:R-:W-:Y:S01]  /*0ce0*/  IADD3 R12, P1, PT, -R14, UR10, RZ ;  /* 0x0000000a0e0c7c10 */ /* 0x004fe2000ff3e1ff */
[-CC-:B------:R-:W-:Y:S01]  /*0cf0*/  IMAD R25, R2, R10.reuse, R3.reuse ;  /* 0x0000000a02197224 */ /* 0x180fe200078e0203 */
[----:B------:R-:W-:Y:S01]  /*0d00*/  LOP3.LUT R14, R7, 0x3, RZ, 0xc0, !PT ;  /* 0x00000003070e7812 */ /* 0x000fe200078ec0ff */
[----:B------:R-:W-:Y:S01]  /*0d10*/  IMAD R7, R4, R10, R3 ;  /* 0x0000000a04077224 */ /* 0x000fe200078e0203 */
[----:B------:R-:W-:Y:S01]  /*0d20*/  IADD3.X R13, PT, PT, ~R15, UR11, RZ, P1, !PT ;  /* 0x0000000b0f0d7c10 */ /* 0x000fe20008ffe5ff */
[----:B0-----:R-:W-:Y:S01]  /*0d30*/  ULEA UR4, UR5, UR4, 0x18 ;  /* 0x0000000405047291 */ /* 0x001fe2000f8ec0ff */
[----:B------:R-:W-:-:S02]  /*0d40*/  IMAD.IADD R27, R8, 0x1, R27 ;  /* 0x00000001081b7824 */ /* 0x000fc400078e021b */
[----:B------:R-:W-:Y:S01]  /*0d50*/  IMAD R23, R14, UR6, R3 ;  /* 0x000000060e177c24 */ /* 0x000fe2000f8e0203 */
[C---:B------:R-:W-:Y:S01]  /*0d60*/  IADD3 R7, PT, PT, R8.reuse, R7, RZ ;  /* 0x0000000708077210 */ /* 0x040fe20007ffe0ff */
[----:B------:R-:W-:Y:S01]  /*0d70*/  IMAD.MOV R4, RZ, RZ, -R14 ;  /* 0x000000ffff047224 */ /* 0x000fe200078e0a0e */
[----:B------:R-:W-:Y:S01]  /*0d80*/  LEA R2, R11, UR4, 0x3 ;  /* 0x000000040b027c11 */ /* 0x000fe2000f8e18ff */
[C---:B------:R-:W-:Y:S01]  /*0d90*/  IMAD.IADD R25, R8.reuse, 0x1, R25 ;  /* 0x0000000108197824 */ /* 0x040fe200078e0219 */
[----:B------:R-:W-:-:S07]  /*0da0*/  IADD3 R11, PT, PT, R8, R3, R17 ;  /* 0x00000003080b7210 */ /* 0x000fce0007ffe011 */
.L_x_42:
[----:B------:R-:W0:Y:S01]  /*0db0*/  LDC.64 R16, c[0x0][0x388] ;  /* 0x0000e200ff107b82 */ /* 0x000e220000000a00 */
[----:B------:R-:W-:-:S06]  /*0dc0*/  IMAD.WIDE R20, R11, 0x8, R12 ;  /* 0x000000080b147825 */ /* 0x000fcc00078e020c */
[----:B------:R-:W2:Y:S01]  /*0dd0*/  LDG.E.64 R20, desc[UR8][R20.64] ;  /* 0x0000000814147981 */ /* 0x000ea2000c1e1b00 */
[----:B0-----:R-:W-:-:S04]  /*0de0*/  IMAD.WIDE R18, R27, 0x8, R16 ;  /* 0x000000081b127825 */ /* 0x001fc800078e0210 */
[--C-:B------:R-:W-:Y:S02]  /*0df0*/  IMAD.WIDE R28, R7, 0x8, R16.reuse ;  /* 0x00000008071c7825 */ /* 0x100fe400078e0210 */
[----:B------:R-:W3:Y:S04]  /*0e00*/  LDG.E.64 R18, desc[UR8][R18.64] ;  /* 0x0000000812127981 */ /* 0x000ee8000c1e1b00 */
[----:B------:R-:W3:Y:S01]  /*0e10*/  LDG.E.64 R14, desc[UR8][R28.64] ;  /* 0x000000081c0e7981 */ /* 0x000ee2000c1e1b00 */
[----:B------:R-:W-:-:S06]  /*0e20*/  IMAD.WIDE R16, R25, 0x8, R16 ;  /* 0x0000000819107825 */ /* 0x000fcc00078e0210 */
[----:B------:R-:W4:Y:S01]  /*0e30*/  LDG.E.64 R16, desc[UR8][R16.64] ;  /* 0x0000000810107981 */ /* 0x000f22000c1e1b00 */
[----:B------:R-:W0:Y:S01]  /*0e40*/  LDC R24, c[0x0][0x360] ;  /* 0x0000d800ff187b82 */ /* 0x000e220000000800 */
[----:B------:R-:W-:-:S05]  /*0e50*/  VIADD R4, R4, 0x1 ;  /* 0x0000000104047836 */ /* 0x000fca0000000000 */
[----:B------:R-:W-:Y:S01]  /*0e60*/  ISETP.NE.AND P1, PT, R4, RZ, PT ;  /* 0x000000ff0400720c */ /* 0x000fe20003f25270 */
[----:B------:R-:W-:Y:S01]  /*0e70*/  VIADD R25, R25, UR6 ;  /* 0x0000000619197c36 */ /* 0x000fe20008000000 */
[----:B------:R-:W-:Y:S01]  /*0e80*/  IADD3 R11, PT, PT, R11, UR6, RZ ;  /* 0x000000060b0b7c10 */ /* 0x000fe2000fffe0ff */
[----:B------:R-:W-:Y:S01]  /*0e90*/  VIADD R27, R27, UR6 ;  /* 0x000000061b1b7c36 */ /* 0x000fe20008000000 */
[----:B------:R-:W-:Y:S01]  /*0ea0*/  IADD3 R7, PT, PT, R7, UR6, RZ ;  /* 0x0000000607077c10 */ /* 0x000fe2000fffe0ff */
[----:B---3--:R-:W-:-:S08]  /*0eb0*/  DADD R14, R18, R14 ;  /* 0x00000000120e7229 */ /* 0x008fd0000000000e */
[----:B--2---:R-:W-:-:S08]  /*0ec0*/  DADD R14, R20, R14 ;  /* 0x00000000140e7229 */ /* 0x004fd0000000000e */
[----:B----4-:R-:W-:-:S07]  /*0ed0*/  DADD R14, R16, R14 ;  /* 0x00000000100e7229 */ /* 0x010fce000000000e */
[----:B------:R0:W-:Y:S02]  /*0ee0*/  STS.64 [R2], R14 ;  /* 0x0000000e02007388 */ /* 0x0001e40000000a00 */
[----:B0-----:R-:W-:Y:S01]  /*0ef0*/  IMAD R2, R24, 0x8, R2 ;  /* 0x0000000818027824 */ /* 0x001fe200078e0202 */
[----:B------:R-:W-:Y:S06]  /*0f00*/  @P1 BRA `(.L_x_42) ;  /* 0xfffffffc00a81947 */ /* 0x000fec000383ffff */
.L_x_41:
[----:B------:R-:W-:Y:S05]  /*0f10*/  BSYNC.RECONVERGENT B1 ;  /* 0x0000000000017941 */ /* 0x000fea0003800200 */
.L_x_40:
[----:B------:R-:W-:Y:S05]  /*0f20*/  @!P0 BRA `(.L_x_32) ;  /* 0x0000000400488947 */ /* 0x000fea0003800000 */
[----:B------:R-:W0:Y:S01]  /*0f30*/  S2UR UR5, SR_CgaCtaId ;  /* 0x00000000000579c3 */ /* 0x000e220000008800 */
[----:B------:R-:W-:Y:S01]  /*0f40*/  UMOV UR4, 0x400 ;  /* 0x0000040000047882 */ /* 0x000fe20000000000 */
[C---:B------:R-:W-:Y:S01]  /*0f50*/  IMAD.IADD R4, R9.reuse, 0x1, R10 ;  /* 0x0000000109047824 */ /* 0x040fe200078e020a */
[----:B------:R-:W-:-:S05]  /*0f60*/  IADD3 R7, PT, PT, -R9, R10, RZ ;  /* 0x0000000a09077210 */ /* 0x000fca0007ffe1ff */
[----:B------:R-:W2:Y:S01]  /*0f70*/  LDC R11, c[0x0][0x360] ;  /* 0x0000d800ff0b7b82 */ /* 0x000ea20000000800 */
[----:B0-----:R-:W-:-:S06]  /*0f80*/  ULEA UR4, UR5, UR4, 0x18 ;  /* 0x0000000405047291 */ /* 0x001fcc000f8ec0ff */
[----:B------:R-:W-:Y:S01]  /*0f90*/  LEA R2, R0, UR4, 0x3 ;  /* 0x0000000400027c11 */ /* 0x000fe2000f8e18ff */
[----:B--2---:R-:W-:-:S07]  /*0fa0*/  IMAD.SHL.U32 R11, R11, 0x8, RZ ;  /* 0x000000080b0b7824 */ /* 0x004fce00078e00ff */
.L_x_43:
[----:B-1----:R-:W0:Y:S01]  /*0fb0*/  LDC.64 R18, c[0x0][0x388] ;  /* 0x0000e200ff127b82 */ /* 0x002e220000000a00 */
[----:B------:R-:W-:-:S04]  /*0fc0*/  IMAD.IADD R17, R22, 0x1, R23 ;  /* 0x0000000116117824 */ /* 0x000fc800078e0217 */
[C---:B------:R-:W-:Y:S01]  /*0fd0*/  IMAD.IADD R13, R17.reuse, 0x1, R7 ;  /* 0x00000001110d7824 */ /* 0x040fe200078e0207 */
[C---:B------:R-:W-:Y:S02]  /*0fe0*/  IADD3 R29, PT, PT, R17.reuse, -R4, RZ ;  /* 0x80000004111d7210 */ /* 0x040fe40007ffe0ff */
[C---:B------:R-:W-:Y:S01]  /*0ff0*/  IADD3 R21, PT, PT, R17.reuse, -R10, R9 ;  /* 0x8000000a11157210 */ /* 0x040fe20007ffe009 */
[----:B------:R-:W-:Y:S02]  /*1000*/  IMAD.IADD R25, R17, 0x1, R4 ;  /* 0x0000000111197824 */ /* 0x000fe400078e0204 */
[----:B0-----:R-:W-:-:S04]  /*1010*/  IMAD.WIDE R28, R29, 0x8, R18 ;  /* 0x000000081d1c7825 */ /* 0x001fc800078e0212 */
[--C-:B------:R-:W-:Y:S01]  /*1020*/  IMAD.WIDE R12, R13, 0x8, R18.reuse ;  /* 0x000000080d0c7825 */ /* 0x100fe200078e0212 */
[----:B------:R-:W2:Y:S04]  /*1030*/  LDG.E.64 R26, desc[UR8][R28.64] ;  /* 0x000000081c1a7981 */ /* 0x000ea8000c1e1b00 */
[----:B------:R-:W2:Y:S01]  /*1040*/  LDG.E.64 R14, desc[UR8][R12.64] ;  /* 0x000000080c0e7981 */ /* 0x000ea2000c1e1b00 */
[----:B------:R-:W-:-:S04]  /*1050*/  IMAD.WIDE R16, R21, 0x8, R18 ;  /* 0x0000000815107825 */ /* 0x000fc800078e0212 */
[----:B------:R-:W-:Y:S01]  /*1060*/  IMAD.WIDE R18, R25, 0x8, R18 ;  /* 0x0000000819127825 */ /* 0x000fe200078e0212 */
[----:B------:R-:W3:Y:S04]  /*1070*/  LDG.E.64 R20, desc[UR8][R16.64] ;  /* 0x0000000810147981 */ /* 0x000ee8000c1e1b00 */
[----:B------:R-:W4:Y:S01]  /*1080*/  LDG.E.64 R24, desc[UR8][R18.64] ;  /* 0x0000000812187981 */ /* 0x000f22000c1e1b00 */
[----:B--2---:R-:W-:-:S08]  /*1090*/  DADD R14, R26, R14 ;  /* 0x000000001a0e7229 */ /* 0x004fd0000000000e */
[----:B---3--:R-:W-:Y:S01]  /*10a0*/  DADD R20, R20, R14 ;  /* 0x0000000014147229 */ /* 0x008fe2000000000e */
[----:B------:R-:W-:-:S04]  /*10b0*/  IADD3 R14, P0, PT, R28, R11, RZ ;  /* 0x0000000b1c0e7210 */ /* 0x000fc80007f1e0ff */
[----:B------:R-:W-:Y:S02]  /*10c0*/  IADD3.X R15, PT, PT, RZ, R29, RZ, P0, !PT ;  /* 0x0000001dff0f7210 */ /* 0x000fe400007fe4ff */
[----:B------:R-:W-:Y:S01]  /*10d0*/  IADD3 R12, P0, PT, R12, R11, RZ ;  /* 0x0000000b0c0c7210 */ /* 0x000fe20007f1e0ff */
[----:B----4-:R-:W-:Y:S02]  /*10e0*/  DADD R24, R24, R20 ;  /* 0x0000000018187229 */ /* 0x010fe40000000014 */
[----:B------:R-:W2:Y:S01]  /*10f0*/  LDG.E.64 R28, desc[UR8][R14.64] ;  /* 0x000000080e1c7981 */ /* 0x000ea2000c1e1b00 */
[----:B------:R-:W-:Y:S02]  /*1100*/  IMAD R20, R23, 0x8, R2 ;  /* 0x0000000817147824 */ /* 0x000fe400078e0202 */
[----:B------:R-:W-:-:S03]  /*1110*/  IMAD.X R13, RZ, RZ, R13, P0 ;  /* 0x000000ffff0d7224 */ /* 0x000fc600000e060d */
[----:B------:R0:W-:Y:S04]  /*1120*/  STS.64 [R20], R24 ;  /* 0x0000001814007388 */ /* 0x0001e80000000a00 */
[----:B------:R-:W2:Y:S01]  /*1130*/  LDG.E.64 R26, desc[UR8][R12.64] ;  /* 0x000000080c1a7981 */ /* 0x000ea2000c1e1b00 */
[----:B------:R-:W-:-:S04]  /*1140*/  IADD3 R16, P0, PT, R16, R11, RZ ;  /* 0x0000000b10107210 */ /* 0x000fc80007f1e0ff */
[----:B------:R-:W-:Y:S02]  /*1150*/  IADD3.X R17, PT, PT, RZ, R17, RZ, P0, !PT ;  /* 0x00000011ff117210 */ /* 0x000fe400007fe4ff */
[----:B------:R-:W-:Y:S01]  /*1160*/  IADD3 R18, P0, PT, R18, R11, RZ ;  /* 0x0000000b12127210 */ /* 0x000fe20007f1e0ff */
[----:B--2---:R-:W-:Y:S02]  /*1170*/  DADD R26, R28, R26 ;  /* 0x000000001c1a7229 */ /* 0x004fe4000000001a */
[----:B------:R-:W2:Y:S02]  /*1180*/  LDG.E.64 R28, desc[UR8][R16.64] ;  /* 0x00000008101c7981 */ /* 0x000ea4000c1e1b00 */
[----:B------:R-:W-:Y:S01]  /*1190*/  IMAD.X R19, RZ, RZ, R19, P0 ;  /* 0x000000ffff137224 */ /* 0x000fe200000e0613 */
[C---:B------:R-:W-:Y:S02]  /*11a0*/  IADD3 R12, P1, PT, R11.reuse, R12, RZ ;  /* 0x0000000c0b0c7210 */ /* 0x040fe40007f3e0ff */
[C---:B------:R-:W-:Y:S01]  /*11b0*/  IADD3 R14, P0, PT, R11.reuse, R14, RZ ;  /* 0x0000000e0b0e7210 */ /* 0x040fe20007f1e0ff */
[----:B--2---:R-:W-:Y:S01]  /*11c0*/  DADD R26, R28, R26 ;  /* 0x000000001c1a7229 */ /* 0x004fe2000000001a */
[----:B------:R-:W0:Y:S02]  /*11d0*/  LDG.E.64 R28, desc[UR8][R18.64] ;  /* 0x00000008121c7981 */ /* 0x000e24000c1e1b00 */
[----:B------:R-:W-:Y:S01]  /*11e0*/  IADD3.X R15, PT, PT, RZ, R15, RZ, P0, !PT ;  /* 0x0000000fff0f7210 */ /* 0x000fe200007fe4ff */
[----:B------:R-:W-:Y:S01]  /*11f0*/  IMAD.X R13, RZ, RZ, R13, P1 ;  /* 0x000000ffff0d7224 */ /* 0x000fe200008e060d */
[----:B------:R-:W-:-:S03]  /*1200*/  IADD3 R16, P0, PT, R11, R16, RZ ;  /* 0x000000100b107210 */ /* 0x000fc60007f1e0ff */
[----:B0-----:R-:W-:Y:S01]  /*1210*/  DADD R24, R28, R26 ;  /* 0x000000001c187229 */ /* 0x001fe2000000001a */
[----:B------:R-:W2:Y:S04]  /*1220*/  LDG.E.64 R28, desc[UR8][R14.64] ;  /* 0x000000080e1c7981 */ /* 0x000ea8000c1e1b00 */
[----:B------:R-:W2:Y:S01]  /*1230*/  LDG.E.64 R26, desc[UR8][R12.64] ;  /* 0x000000080c1a7981 */ /* 0x000ea2000c1e1b00 */
[----:B------:R-:W-:Y:S02]  /*1240*/  IMAD.X R17, RZ, RZ, R17, P0 ;  /* 0x000000ffff117224 */ /* 0x000fe400000e0611 */
[----:B------:R-:W-:Y:S01]  /*1250*/  IMAD.IADD R20, R20, 0x1, R11 ;  /* 0x0000000114147824 */ /* 0x000fe200078e020b */
[----:B--2---:R-:W-:Y:S02]  /*1260*/  DADD R26, R28, R26 ;  /* 0x000000001c1a7229 */ /* 0x004fe4000000001a */
[----:B------:R-:W2:Y:S04]  /*1270*/  LDG.E.64 R28, desc[UR8][R16.64] ;  /* 0x00000008101c7981 */ /* 0x000ea8000c1e1b00 */
[----:B------:R0:W-:Y:S02]  /*1280*/  STS.64 [R20], R24 ;  /* 0x0000001814007388 */ /* 0x0001e40000000a00 */
[----:B0-----:R-:W-:-:S05]  /*1290*/  IADD3 R24, P1, PT, R11, R12, RZ ;  /* 0x0000000c0b187210 */ /* 0x001fca0007f3e0ff */
[----:B------:R-:W-:-:S06]  /*12a0*/  IMAD.X R25, RZ, RZ, R13, P1 ;  /* 0x000000ffff197224 */ /* 0x000fcc00008e060d */
[----:B------:R-:W3:Y:S01]  /*12b0*/  LDG.E.64 R24, desc[UR8][R24.64] ;  /* 0x0000000818187981 */ /* 0x000ee2000c1e1b00 */
[----:B--2---:R-:W-:Y:S01]  /*12c0*/  DADD R26, R28, R26 ;  /* 0x000000001c1a7229 */ /* 0x004fe2000000001a */
[----:B------:R-:W-:-:S04]  /*12d0*/  IADD3 R28, P0, PT, R11, R14, RZ ;  /* 0x0000000e0b1c7210 */ /* 0x000fc80007f1e0ff */
[----:B------:R-:W-:Y:S02]  /*12e0*/  IADD3.X R29, PT, PT, RZ, R15, RZ, P0, !PT ;  /* 0x0000000fff1d7210 */ /* 0x000fe400007fe4ff */
[C---:B------:R-:W-:Y:S02]  /*12f0*/  IADD3 R14, P1, PT, R11.reuse, R16, RZ ;  /* 0x000000100b0e7210 */ /* 0x040fe40007f3e0ff */
[C---:B------:R-:W-:Y:S02]  /*1300*/  IADD3 R18, P0, PT, R11.reuse, R18, RZ ;  /* 0x000000120b127210 */ /* 0x040fe40007f1e0ff */
[----:B------:R-:W3:Y:S01]  /*1310*/  LDG.E.64 R28, desc[UR8][R28.64] ;  /* 0x000000081c1c7981 */ /* 0x000ee2000c1e1b00 */
[----:B------:R-:W-:Y:S01]  /*1320*/  IMAD.X R15, RZ, RZ, R17, P1 ;  /* 0x000000ffff0f7224 */ /* 0x000fe200008e0611 */
[----:B------:R-:W-:Y:S02]  /*1330*/  IADD3.X R19, PT, PT, RZ, R19, RZ, P0, !PT ;  /* 0x00000013ff137210 */ /* 0x000fe400007fe4ff */
[----:B------:R-:W-:-:S03]  /*1340*/  IADD3 R12, P0, PT, R11, R18, RZ ;  /* 0x000000120b0c7210 */ /* 0x000fc60007f1e0ff */
[----:B------:R-:W2:Y:S02]  /*1350*/  LDG.E.64 R14, desc[UR8][R14.64] ;  /* 0x000000080e0e7981 */ /* 0x000ea4000c1e1b00 */
[----:B------:R-:W-:Y:S02]  /*1360*/  IMAD.X R13, RZ, RZ, R19, P0 ;  /* 0x000000ffff0d7224 */ /* 0x000fe400000e0613 */
[----:B------:R-:W4:Y:S04]  /*1370*/  LDG.E.64 R18, desc[UR8][R18.64] ;  /* 0x0000000812127981 */ /* 0x000f28000c1e1b00 */
[----:B------:R-:W5:Y:S01]  /*1380*/  LDG.E.64 R12, desc[UR8][R12.64] ;  /* 0x000000080c0c7981 */ /* 0x000f62000c1e1b00 */
[----:B------:R-:W-:-:S05]  /*1390*/  IMAD.IADD R20, R20, 0x1, R11 ;  /* 0x0000000114147824 */ /* 0x000fca00078e020b */
[----:B------:R-:W-:Y:S01]  /*13a0*/  IADD3 R21, PT, PT, R20, R11, RZ ;  /* 0x0000000b14157210 */ /* 0x000fe20007ffe0ff */
[----:B---3--:R-:W-:Y:S01]  /*13b0*/  DADD R16, R28, R24 ;  /* 0x000000001c107229 */ /* 0x008fe20000000018 */
[----:B------:R-:W0:Y:S07]  /*13c0*/  LDC R28, c[0x0][0x360] ;  /* 0x0000d800ff1c7b82 */ /* 0x000e2e0000000800 */
[----:B--2---:R-:W-:Y:S02]  /*13d0*/  DADD R16, R14, R16 ;  /* 0x000000000e107229 */ /* 0x004fe40000000010 */
[----:B----4-:R-:W-:-:S06]  /*13e0*/  DADD R26, R18, R26 ;  /* 0x00000000121a7229 */ /* 0x010fcc000000001a */
[----:B-----5:R-:W-:Y:S01]  /*13f0*/  DADD R16, R12, R16 ;  /* 0x000000000c107229 */ /* 0x020fe20000000010 */
[----:B------:R2:W-:Y:S06]  /*1400*/  STS.64 [R20], R26 ;  /* 0x0000001a14007388 */ /* 0x0005ec0000000a00 */
[----:B------:R2:W-:Y:S01]  /*1410*/  STS.64 [R21], R16 ;  /* 0x0000001015007388 */ /* 0x0005e20000000a00 */
[----:B0-----:R-:W-:-:S05]  /*1420*/  IMAD R23, R28, 0x4, R23 ;  /* 0x000000041c177824 */ /* 0x001fca00078e0217 */
[----:B------:R-:W-:-:S13]  /*1430*/  ISETP.GE.AND P0, PT, R23, R0, PT ;  /* 0x000000001700720c */ /* 0x000fda0003f06270 */
[----:B--2---:R-:W-:Y:S05]  /*1440*/  @!P0 BRA `(.L_x_43) ;  /* 0xfffffff800d88947 */ /* 0x004fea000383ffff */
.L_x_32:
[----:B------:R-:W-:Y:S05]  /*1450*/  BSYNC.RECONVERGENT B0 ;  /* 0x0000000000007941 */ /* 0x000fea0003800200 */
.L_x_31:
[----:B------:R-:W-:Y:S01]  /*1460*/  BAR.SYNC.DEFER_BLOCKING 0x0 ;  /* 0x0000000000007b1d */ /* 0x000fe20000010000 */
[----:B------:R-:W-:Y:S01]  /*1470*/  VIADD R2, R0, 0xffffffff ;  /* 0xffffffff00027836 */ /* 0x000fe20000000000 */
[----:B------:R-:W-:-:S04]  /*1480*/  IADD3 R7, PT, PT, R3, 0x1, RZ ;  /* 0x0000000103077810 */ /* 0x000fc80007ffe0ff */
[----:B------:R-:W-:-:S13]  /*1490*/  ISETP.GE.AND P0, PT, R7, R2, PT ;  /* 0x000000020700720c */ /* 0x000fda0003f06270 */
[----:B------:R-:W-:Y:S05]  /*14a0*/  @P0 EXIT ;  /* 0x000000000000094d */ /* 0x000fea0003800000 */
[----:B-1----:R-:W0:Y:S01]  /*14b0*/  I2F.U32.RP R20, UR6 ;  /* 0x0000000600147d06 */ /* 0x002e220008209000 */
[----:B------:R-:W1:Y:S01]  /*14c0*/  LDC.64 R18, c[0x0][0x398] ;  /* 0x0000e600ff127b82 */ /* 0x000e620000000a00 */
[----:B------:R-:W-:Y:S01]  /*14d0*/  LOP3.LUT R9, RZ, R3, RZ, 0x33, !PT ;  /* 0x00000003ff097212 */ /* 0x000fe200078e33ff */
[----:B------:R-:W2:Y:S05]  /*14e0*/  LDCU UR4, c[0x0][0x3a4] ;  /* 0x00007480ff0477ac */ /* 0x000eaa0008000800 */
[----:B0-----:R-:W0:Y:S01]  /*14f0*/  MUFU.RCP R20, R20 ;  /* 0x0000001400147308 */ /* 0x001e220000001000 */
[----:B------:R-:W-:Y:S01]  /*1500*/  VIADDMNMX.U32 R4, R7, UR6, R2, !PT ;  /* 0x0000000607047c46 */ /* 0x000fe2000f800002 */
[----:B-1----:R-:W5:Y:S04]  /*1510*/  LDG.E.64 R10, desc[UR8][R18.64] ;  /* 0x00000008120a7981 */ /* 0x002f68000c1e1b00 */
[----:B------:R-:W5:Y:S01]  /*1520*/  LDG.E.64 R12, desc[UR8][R18.64+0x10] ;  /* 0x00001008120c7981 */ /* 0x000f62000c1e1b00 */
[----:B0-----:R-:W-:-:S03]  /*1530*/  IADD3 R16, PT, PT, R20, 0xffffffe, RZ ;  /* 0x0ffffffe14107810 */ /* 0x001fc60007ffe0ff */
[----:B------:R0:W5:Y:S01]  /*1540*/  LDG.E.64 R14, desc[UR8][R18.64+0x18] ;  /* 0x00001808120e7981 */ /* 0x000162000c1e1b00 */
[----:B------:R-:W-:Y:S01]  /*1550*/  IADD3 R4, PT, PT, R4, -UR6, R9 ;  /* 0x8000000604047c10 */ /* 0x000fe2000fffe009 */
[----:B------:R-:W-:Y:S01]  /*1560*/  BSSY.RECONVERGENT B0, `(.L_x_44) ;  /* 0x0000043000007945 */ /* 0x000fe20003800200 */
[----:B------:R1:W3:Y:S01]  /*1570*/  F2I.FTZ.U32.TRUNC.NTZ R17, R16 ;  /* 0x0000001000117305 */ /* 0x0002e2000021f000 */
[----:B------:R-:W-:Y:S02]  /*1580*/  ISETP.NE.U32.AND P3, PT, RZ, UR6, PT ;  /* 0x00000006ff007c0c */ /* 0x000fe4000bf65070 */
[----:B------:R-:W-:Y:S01]  /*1590*/  ISETP.NE.AND P0, PT, R4, RZ, PT ;  /* 0x000000ff0400720c */ /* 0x000fe20003f05270 */
[----:B-1----:R-:W-:Y:S02]  /*15a0*/  HFMA2 R16, -RZ, RZ, 0, 0 ;  /* 0x00000000ff107431 */ /* 0x002fe400000001ff */
[----:B---3--:R-:W-:-:S05]  /*15b0*/  IMAD.MOV R9, RZ, RZ, -R17 ;  /* 0x000000ffff097224 */ /* 0x008fca00078e0a11 */
[----:B0-----:R-:W-:Y:S01]  /*15c0*/  MOV R19, R9 ;  /* 0x0000000900137202 */ /* 0x001fe20000000f00 */
[----:B------:R-:W-:-:S04]  /*15d0*/  VIADD R9, R4, 0xffffffff ;  /* 0xffffffff04097836 */ /* 0x000fc80000000000 */
[----:B------:R-:W-:Y:S02]  /*15e0*/  @!P0 IMAD.MOV R9, RZ, RZ, R4 ;  /* 0x000000ffff098224 */ /* 0x000fe400078e0204 */
[----:B------:R-:W-:-:S04]  /*15f0*/  IMAD R19, R19, UR6, RZ ;  /* 0x0000000613137c24 */ /* 0x000fc8000f8e02ff */
[----:B------:R-:W-:-:S06]  /*1600*/  IMAD.HI.U32 R16, R17, R19, R16 ;  /* 0x0000001311107227 */ /* 0x000fcc00078e0010 */
[----:B------:R-:W-:-:S05]  /*1610*/  IMAD.HI.U32 R17, R16, R9, RZ ;  /* 0x0000000910117227 */ /* 0x000fca00078e00ff */
[----:B------:R-:W-:-:S05]  /*1620*/  IADD3 R4, PT, PT, -R17, RZ, RZ ;  /* 0x000000ff11047210 */ /* 0x000fca0007ffe1ff */
[----:B------:R-:W-:Y:S01]  /*1630*/  IMAD R9, R4, UR6, R9 ;  /* 0x0000000604097c24 */ /* 0x000fe2000f8e0209 */
[----:B------:R-:W-:-:S04]  /*1640*/  SEL R4, RZ, 0x1, !P0 ;  /* 0x00000001ff047807 */ /* 0x000fc80004000000 */
[----:B------:R-:W-:-:S13]  /*1650*/  ISETP.GE.U32.AND P1, PT, R9, UR6, PT ;  /* 0x0000000609007c0c */ /* 0x000fda000bf26070 */
[----:B------:R-:W-:Y:S01]  /*1660*/  @P1 VIADD R9, R9, -UR6 ;  /* 0x8000000609091c36 */ /* 0x000fe20008000000 */
[----:B------:R-:W-:-:S04]  /*1670*/  @P1 IADD3 R17, PT, PT, R17, 0x1, RZ ;  /* 0x0000000111111810 */ /* 0x000fc80007ffe0ff */
[----:B------:R-:W-:-:S13]  /*1680*/  ISETP.GE.U32.AND P2, PT, R9, UR6, PT ;  /* 0x0000000609007c0c */ /* 0x000fda000bf46070 */
[----:B------:R-:W-:Y:S01]  /*1690*/  @P2 VIADD R17, R17, 0x1 ;  /* 0x0000000111112836 */ /* 0x000fe20000000000 */
[----:B------:R-:W-:-:S04]  /*16a0*/  @!P3 LOP3.LUT R17, RZ, UR6, RZ, 0x33, !PT ;  /* 0x00000006ff11bc12 */ /* 0x000fc8000f8e33ff */
[----:B------:R-:W-:-:S04]  /*16b0*/  IADD3 R4, PT, PT, R4, R17, RZ ;  /* 0x0000001104047210 */ /* 0x000fc80007ffe0ff */
[----:B------:R-:W-:-:S04]  /*16c0*/  LOP3.LUT R9, R4, 0x3, RZ, 0xc0, !PT ;  /* 0x0000000304097812 */ /* 0x000fc800078ec0ff */
[----:B------:R-:W-:Y:S01]  /*16d0*/  ISETP.NE.AND P0, PT, R9, 0x3, PT ;  /* 0x000000030900780c */ /* 0x000fe20003f05270 */
[----:B--2---:R-:W-:-:S12]  /*16e0*/  IMAD R9, R6, UR4, R5 ;  /* 0x0000000406097c24 */ /* 0x004fd8000f8e0205 */
[----:B------:R-:W-:Y:S05]  /*16f0*/  @!P0 BRA `(.L_x_45) ;  /* 0x0000000000a48947 */ /* 0x000fea0003800000 */
[----:B------:R-:W0:Y:S01]  /*1700*/  S2UR UR5, SR_CgaCtaId ;  /* 0x00000000000579c3 */ /* 0x000e220000008800 */
[----:B------:R-:W1:Y:S01]  /*1710*/  LDCU UR7, c[0x0][0x3a0] ;  /* 0x00007400ff0777ac */ /* 0x000e620008000800 */
[----:B------:R-:W-:Y:S01]  /*1720*/  VIADD R5, R4, 0x1 ;  /* 0x0000000104057836 */ /* 0x000fe20000000000 */
[----:B------:R-:W-:Y:S01]  /*1730*/  BSSY.RECONVERGENT B1, `(.L_x_46) ;  /* 0x0000024000017945 */ /* 0x000fe20003800200 */
[----:B------:R-:W-:-:S03]  /*1740*/  UMOV UR4, 0x400 ;  /* 0x0000040000047882 */ /* 0x000fc60000000000 */
[----:B------:R-:W-:-:S04]  /*1750*/  LOP3.LUT R5, R5, 0x3, RZ, 0xc0, !PT ;  /* 0x0000000305057812 */ /* 0x000fc800078ec0ff */
[----:B------:R-:W-:Y:S01]  /*1760*/  IADD3 R24, PT, PT, -R5, RZ, RZ ;  /* 0x000000ff05187210 */ /* 0x000fe20007ffe1ff */
[----:B-1----:R-:W-:Y:S01]  /*1770*/  IMAD R7, R9, UR7, R3 ;  /* 0x0000000709077c24 */ /* 0x002fe2000f8e0203 */
[----:B0-----:R-:W-:-:S04]  /*1780*/  ULEA UR4, UR5, UR4, 0x18 ;  /* 0x0000000405047291 */ /* 0x001fc8000f8ec0ff */
[----:B------:R-:W-:Y:S02]  /*1790*/  IADD3 R5, PT, PT, R7, 0x1, R8 ;  /* 0x0000000107057810 */ /* 0x000fe40007ffe008 */
[----:B------:R-:W-:-:S07]  /*17a0*/  LEA R25, R3, UR4, 0x3 ;  /* 0x0000000403197c11 */ /* 0x000fce000f8e18ff */
.L_x_47:
[----:B------:R-:W0:Y:S08]  /*17b0*/  LDC.64 R6, c[0x0][0x388] ;  /* 0x0000e200ff067b82 */ /* 0x000e300000000a00 */
[----:B------:R-:W1:Y:S01]  /*17c0*/  LDC.64 R28, c[0x0][0x390] ;  /* 0x0000e400ff1c7b82 */ /* 0x000e620000000a00 */
[----:B------:R-:W-:Y:S01]  /*17d0*/  IMAD R26, R0, 0x8, R25 ;  /* 0x00000008001a7824 */ /* 0x000fe200078e0219 */
[----:B------:R-:W-:Y:S04]  /*17e0*/  LDS.64 R18, [R25] ;  /* 0x0000000019127984 */ /* 0x000fe80000000a00 */
[----:B------:R-:W2:Y:S04]  /*17f0*/  LDS.64 R20, [R26+0x8] ;  /* 0x000008001a147984 */ /* 0x000ea80000000a00 */
[----:B------:R-:W3:Y:S01]  /*1800*/  LDS.64 R22, [R25+0x10] ;  /* 0x0000100019167984 */ /* 0x000ee20000000a00 */
[----:B0-----:R-:W-:-:S06]  /*1810*/  IMAD.WIDE R6, R5, 0x8, R6 ;  /* 0x0000000805067825 */ /* 0x001fcc00078e0206 */
[----:B------:R-:W4:Y:S01]  /*1820*/  LDG.E.64 R6, desc[UR8][R6.64] ;  /* 0x0000000806067981 */ /* 0x000f22000c1e1b00 */
[----:B-1----:R-:W-:-:S05]  /*1830*/  IMAD.WIDE R28, R5, 0x8, R28 ;  /* 0x00000008051c7825 */ /* 0x002fca00078e021c */
[----:B------:R-:W4:Y:S01]  /*1840*/  LDG.E.64 R16, desc[UR8][R28.64] ;  /* 0x000000081c107981 */ /* 0x000f22000c1e1b00 */
[----:B--2---:R-:W-:-:S03]  /*1850*/  DADD R18, R20, R18 ;  /* 0x0000000014127229 */ /* 0x004fc60000000012 */
[----:B------:R-:W-:Y:S05]  /*1860*/  LDS.64 R20, [R26+0x10] ;  /* 0x000010001a147984 */ /* 0x000fea0000000a00 */
[----:B---3--:R-:W-:Y:S02]  /*1870*/  DADD R22, R18, R22 ;  /* 0x0000000012167229 */ /* 0x008fe40000000016 */
[----:B------:R-:W0:Y:S01]  /*1880*/  LDC.64 R18, c[0x0][0x380] ;  /* 0x0000e000ff127b82 */ /* 0x000e220000000a00 */
[----:B------:R-:W-:-:S04]  /*1890*/  IADD3 R24, PT, PT, R24, 0x1, RZ ;  /* 0x0000000118187810 */ /* 0x000fc80007ffe0ff */
[----:B------:R-:W-:Y:S01]  /*18a0*/  ISETP.NE.AND P0, PT, R24, RZ, PT ;  /* 0x000000ff1800720c */ /* 0x000fe20003f05270 */
[----:B0-----:R-:W-:Y:S01]  /*18b0*/  IMAD.WIDE R18, R5, 0x8, R18 ;  /* 0x0000000805127825 */ /* 0x001fe200078e0212 */
[----:B------:R-:W-:-:S03]  /*18c0*/  IADD3 R3, PT, PT, R3, UR6, RZ ;  /* 0x0000000603037c10 */ /* 0x000fc6000fffe0ff */
[----:B------:R-:W-:Y:S01]  /*18d0*/  VIADD R5, R5, UR6 ;  /* 0x0000000605057c36 */ /* 0x000fe20008000000 */
[----:B----45:R-:W-:Y:S01]  /*18e0*/  DFMA R16, -R10, R6, R16 ;  /* 0x000000060a10722b */ /* 0x030fe20000000110 */
[----:B------:R-:W0:Y:S07]  /*18f0*/  LDS.64 R6, [R26] ;  /* 0x000000001a067984 */ /* 0x000e2e0000000a00 */
[----:B------:R-:W-:Y:S02]  /*1900*/  DFMA R16, -R12, R22, R16 ;  /* 0x000000160c10722b */ /* 0x000fe40000000110 */
[----:B0-----:R-:W-:Y:S01]  /*1910*/  DADD R6, R6, R20 ;  /* 0x0000000006067229 */ /* 0x001fe20000000014 */
[----:B------:R-:W0:Y:S07]  /*1920*/  LDC R20, c[0x0][0x360] ;  /* 0x0000d800ff147b82 */ /* 0x000e2e0000000800 */
[----:B------:R-:W-:-:S07]  /*1930*/  DFMA R6, -R14, R6, R16 ;  /* 0x000000060e06722b */ /* 0x000fce0000000110 */
[----:B------:R1:W-:Y:S01]  /*1940*/  STG.E.64 desc[UR8][R18.64], R6 ;  /* 0x0000000612007986 */ /* 0x0003e2000c101b08 */
[----:B0-----:R-:W-:Y:S01]  /*1950*/  IMAD R25, R20, 0x8, R25 ;  /* 0x0000000814197824 */ /* 0x001fe200078e0219 */
[----:B-1----:R-:W-:Y:S06]  /*1960*/  @P0 BRA `(.L_x_47) ;  /* 0xfffffffc00900947 */ /* 0x002fec000383ffff */
[----:B------:R-:W-:Y:S05]  /*1970*/  BSYNC.RECONVERGENT B1 ;  /* 0x0000000000017941 */ /* 0x000fea0003800200 */
.L_x_46:
[----:B------:R-:W-:-:S07]  /*1980*/  IADD3 R7, PT, PT, R3, 0x1, RZ ;  /* 0x0000000103077810 */ /* 0x000fce0007ffe0ff */
.L_x_45:
[----:B------:R-:W-:Y:S05]  /*1990*/  BSYNC.RECONVERGENT B0 ;  /* 0x0000000000007941 */ /* 0x000fea0003800200 */
.L_x_44:
[----:B------:R-:W-:-:S13]  /*19a0*/  ISETP.GE.U32.AND P0, PT, R4, 0x3, PT ;  /* 0x000000030400780c */ /* 0x000fda0003f06070 */
[----:B------:R-:W-:Y:S05]  /*19b0*/  @!P0 EXIT ;  /* 0x000000000000894d */ /* 0x000fea0003800000 */
[----:B------:R-:W0:Y:S01]  /*19c0*/  S2UR UR5, SR_CgaCtaId ;  /* 0x00000000000579c3 */ /* 0x000e220000008800 */
[----:B------:R-:W1:Y:S01]  /*19d0*/  LDCU UR7, c[0x0][0x3a0] ;  /* 0x00007400ff0777ac */ /* 0x000e620008000800 */
[----:B------:R-:W-:Y:S01]  /*19e0*/  UMOV UR4, 0x400 ;  /* 0x0000040000047882 */ /* 0x000fe20000000000 */
[----:B------:R-:W-:Y:S01]  /*19f0*/  USHF.L.U32 UR6, UR6, 0x3, URZ ;  /* 0x0000000306067899 */ /* 0x000fe200080006ff */
[----:B-1----:R-:W-:Y:S01]  /*1a00*/  IMAD R8, R9, UR7, R8 ;  /* 0x0000000709087c24 */ /* 0x002fe2000f8e0208 */
[----:B0-----:R-:W-:-:S12]  /*1a10*/  ULEA UR4, UR5, UR4, 0x18 ;  /* 0x0000000405047291 */ /* 0x001fd8000f8ec0ff */
.L_x_48:
[----:B------:R-:W0:Y:S01]  /*1a20*/  LDC.64 R4, c[0x0][0x388] ;  /* 0x0000e200ff047b82 */ /* 0x000e220000000a00 */
[----:B------:R-:W-:-:S07]  /*1a30*/  IMAD.IADD R25, R8, 0x1, R7 ;  /* 0x0000000108197824 */ /* 0x000fce00078e0207 */
[----:B------:R-:W1:Y:S01]  /*1a40*/  LDC.64 R16, c[0x0][0x390] ;  /* 0x0000e400ff107b82 */ /* 0x000e620000000a00 */
[----:B0-----:R-:W-:-:S05]  /*1a50*/  IMAD.WIDE R4, R25, 0x8, R4 ;  /* 0x0000000819047825 */ /* 0x001fca00078e0204 */
[----:B------:R0:W2:Y:S01]  /*1a60*/  LDG.E.64 R26, desc[UR8][R4.64] ;  /* 0x00000008041a7981 */ /* 0x0000a2000c1e1b00 */
[----:B-1----:R-:W-:-:S05]  /*1a70*/  IMAD.WIDE R16, R25, 0x8, R16 ;  /* 0x0000000819107825 */ /* 0x002fca00078e0210 */
[----:B------:R1:W2:Y:S01]  /*1a80*/  LDG.E.64 R20, desc[UR8][R16.64] ;  /* 0x0000000810147981 */ /* 0x0002a2000c1e1b00 */
[----:B------:R-:W-:-:S04]  /*1a90*/  LEA R9, R7, UR4, 0x3 ;  /* 0x0000000407097c11 */ /* 0x000fc8000f8e18ff */
[----:B------:R-:W-:Y:S01]  /*1aa0*/  LEA R3, R0, R9, 0x3 ;  /* 0x0000000900037211 */ /* 0x000fe200078e18ff */
[----:B------:R-:W-:Y:S04]  /*1ab0*/  LDS.64 R22, [R9+-0x8] ;  /* 0xfffff80009167984 */ /* 0x000fe80000000a00 */
[----:B------:R-:W3:Y:S02]  /*1ac0*/  LDS.64 R18, [R3] ;  /* 0x0000000003127984 */ /* 0x000ee40000000a00 */
[----:B---3--:R-:W-:Y:S02]  /*1ad0*/  DADD R22, R18, R22 ;  /* 0x0000000012167229 */ /* 0x008fe40000000016 */
[----:B------:R-:W3:Y:S06]  /*1ae0*/  LDS.64 R18, [R9+0x8] ;  /* 0x0000080009127984 */ /* 0x000eec0000000a00 */
[----:B---3--:R-:W-:-:S02]  /*1af0*/  DADD R18, R22, R18 ;  /* 0x0000000016127229 */ /* 0x008fc40000000012 */
[----:B------:R-:W-:Y:S01]  /*1b00*/  LDS.64 R22, [R3+0x8] ;  /* 0x0000080003167984 */ /* 0x000fe20000000a00 */
[----:B0-----:R-:W-:Y:S02]  /*1b10*/  IADD3 R4, P0, PT, R4, UR6, RZ ;  /* 0x0000000604047c10 */ /* 0x001fe4000ff1e0ff */
[----:B-1----:R-:W-:-:S03]  /*1b20*/  IADD3 R16, P1, PT, R16, UR6, RZ ;  /* 0x0000000610107c10 */ /* 0x002fc6000ff3e0ff */
[----:B------:R-:W-:Y:S01]  /*1b30*/  IMAD.X R5, RZ, RZ, R5, P0 ;  /* 0x000000ffff057224 */ /* 0x000fe200000e0605 */
[----:B------:R-:W-:Y:S01]  /*1b40*/  IADD3.X R17, PT, PT, RZ, R17, RZ, P1, !PT ;  /* 0x00000011ff117210 */ /* 0x000fe20000ffe4ff */
[----:B--2--5:R-:W-:Y:S01]  /*1b50*/  DFMA R20, -R10, R26, R20 ;  /* 0x0000001a0a14722b */ /* 0x024fe20000000114 */
[----:B------:R-:W0:Y:S07]  /*1b60*/  LDS.64 R26, [R3+-0x8] ;  /* 0xfffff800031a7984 */ /* 0x000e2e0000000a00 */
[----:B------:R-:W-:-:S02]  /*1b70*/  DFMA R18, -R12, R18, R20 ;  /* 0x000000120c12722b */ /* 0x000fc40000000114 */
[----:B------:R-:W1:Y:S01]  /*1b80*/  LDC.64 R20, c[0x0][0x380] ;  /* 0x0000e000ff147b82 */ /* 0x000e620000000a00 */
[----:B0-----:R-:W-:Y:S01]  /*1b90*/  DADD R22, R26, R22 ;  /* 0x000000001a167229 */ /* 0x001fe20000000016 */
[----:B-1----:R-:W-:Y:S01]  /*1ba0*/  IMAD.WIDE R20, R25, 0x8, R20 ;  /* 0x0000000819147825 */ /* 0x002fe200078e0214 */
[----:B------:R-:W-:Y:S06]  /*1bb0*/  LDS.64 R26, [R9+UR6+-0x8] ;  /* 0xfffff806091a7984 */ /* 0x000fec0008000a00 */
[----:B------:R-:W-:Y:S02]  /*1bc0*/  DFMA R28, -R14, R22, R18 ;  /* 0x000000160e1c722b */ /* 0x000fe40000000112 */
[----:B------:R-:W0:Y:S05]  /*1bd0*/  LDS.64 R22, [R3+UR6] ;  /* 0x0000000603167984 */ /* 0x000e2a0008000a00 */
[----:B------:R-:W-:Y:S04]  /*1be0*/  STG.E.64 desc[UR8][R20.64], R28 ;  /* 0x0000001c14007986 */ /* 0x000fe8000c101b08 */
[----:B------:R1:W2:Y:S04]  /*1bf0*/  LDG.E.64 R18, desc[UR8][R4.64] ;  /* 0x0000000804127981 */ /* 0x0002a8000c1e1b00 */
[----:B------:R3:W2:Y:S01]  /*1c00*/  LDG.E.64 R24, desc[UR8][R16.64] ;  /* 0x0000000810187981 */ /* 0x0006a2000c1e1b00 */
[----:B0-----:R-:W-:-:S03]  /*1c10*/  DADD R26, R22, R26 ;  /* 0x00000000161a7229 */ /* 0x001fc6000000001a */
[----:B------:R-:W0:Y:S05]  /*1c20*/  LDS.64 R22, [R9+UR6+0x8] ;  /* 0x0000080609167984 */ /* 0x000e2a0008000a00 */
[----:B0-----:R-:W-:Y:S02]  /*1c30*/  DADD R22, R26, R22 ;  /* 0x000000001a167229 */ /* 0x001fe40000000016 */
[----:B------:R-:W-:Y:S01]  /*1c40*/  LDS.64 R26, [R3+UR6+-0x8] ;  /* 0xfffff806031a7984 */ /* 0x000fe20008000a00 */
[----:B------:R-:W-:Y:S02]  /*1c50*/  IADD3 R20, P0, PT, R20, UR6, RZ ;  /* 0x0000000614147c10 */ /* 0x000fe4000ff1e0ff */
[----:B-1----:R-:W-:-:S03]  /*1c60*/  IADD3 R4, P1, PT, R4, UR6, RZ ;  /* 0x0000000604047c10 */ /* 0x002fc6000ff3e0ff */
[----:B------:R-:W-:Y:S01]  /*1c70*/  IMAD.X R21, RZ, RZ, R21, P0 ;  /* 0x000000ffff157224 */ /* 0x000fe200000e0615 */
[----:B---3--:R-:W-:Y:S02]  /*1c80*/  IADD3 R16, P0, PT, R16, UR6, RZ ;  /* 0x0000000610107c10 */ /* 0x008fe4000ff1e0ff */
[----:B------:R-:W-:-:S03]  /*1c90*/  IADD3.X R5, PT, PT, RZ, R5, RZ, P1, !PT ;  /* 0x00000005ff057210 */ /* 0x000fc60000ffe4ff */
[----:B------:R-:W-:Y:S01]  /*1ca0*/  IMAD.X R17, RZ, RZ, R17, P0 ;  /* 0x000000ffff117224 */ /* 0x000fe200000e0611 */
[----:B--2---:R-:W-:Y:S01]  /*1cb0*/  DFMA R24, -R10, R18, R24 ;  /* 0x000000120a18722b */ /* 0x004fe20000000118 */
[----:B------:R-:W0:Y:S07]  /*1cc0*/  LDS.64 R18, [R3+UR6+0x8] ;  /* 0x0000080603127984 */ /* 0x000e2e0008000a00 */
[----:B------:R-:W-:Y:S02]  /*1cd0*/  DFMA R22, -R12, R22, R24 ;  /* 0x000000160c16722b */ /* 0x000fe40000000118 */
[----:B0-----:R-:W-:-:S08]  /*1ce0*/  DADD R18, R26, R18 ;  /* 0x000000001a127229 */ /* 0x001fd00000000012 */
[----:B------:R-:W-:-:S07]  /*1cf0*/  DFMA R28, -R14, R18, R22 ;  /* 0x000000120e1c722b */ /* 0x000fce0000000116 */
[----:B------:R-:W-:Y:S04]  /*1d00*/  STG.E.64 desc[UR8][R20.64], R28 ;  /* 0x0000001c14007986 */ /* 0x000fe8000c101b08 */
[----:B------:R0:W2:Y:S04]  /*1d10*/  LDG.E.64 R22, desc[UR8][R4.64] ;  /* 0x0000000804167981 */ /* 0x0000a8000c1e1b00 */
[----:B------:R1:W2:Y:S01]  /*1d20*/  LDG.E.64 R18, desc[UR8][R16.64] ;  /* 0x0000000810127981 */ /* 0x0002a2000c1e1b00 */
[----:B------:R-:W-:Y:S01]  /*1d30*/  IADD3 R6, PT, PT, R9, UR6, RZ ;  /* 0x0000000609067c10 */ /* 0x000fe2000fffe0ff */
[----:B------:R-:W-:-:S04]  /*1d40*/  VIADD R3, R3, UR6 ;  /* 0x0000000603037c36 */ /* 0x000fc80008000000 */
[----:B------:R-:W-:Y:S04]  /*1d50*/  LDS.64 R24, [R6+UR6+-0x8] ;  /* 0xfffff80606187984 */ /* 0x000fe80008000a00 */
[----:B------:R-:W3:Y:S02]  /*1d60*/  LDS.64 R26, [R3+UR6] ;  /* 0x00000006031a7984 */ /* 0x000ee40008000a00 */
[----:B---3--:R-:W-:Y:S02]  /*1d70*/  DADD R24, R26, R24 ;  /* 0x000000001a187229 */ /* 0x008fe40000000018 */
[----:B------:R-:W3:Y:S06]  /*1d80*/  LDS.64 R26, [R6+UR6+0x8] ;  /* 0x00000806061a7984 */ /* 0x000eec0008000a00 */
[----:B---3--:R-:W-:Y:S01]  /*1d90*/  DADD R24, R24, R26 ;  /* 0x0000000018187229 */ /* 0x008fe2000000001a */
[----:B0-----:R-:W-:-:S02]  /*1da0*/  IADD3 R4, P1, PT, R4, UR6, RZ ;  /* 0x0000000604047c10 */ /* 0x001fc4000ff3e0ff */
[----:B------:R-:W-:Y:S02]  /*1db0*/  IADD3 R20, P0, PT, R20, UR6, RZ ;  /* 0x0000000614147c10 */ /* 0x000fe4000ff1e0ff */
[----:B-1----:R-:W-:Y:S01]  /*1dc0*/  IADD3 R16, P2, PT, R16, UR6, RZ ;  /* 0x0000000610107c10 */ /* 0x002fe2000ff5e0ff */
[----:B------:R-:W-:Y:S01]  /*1dd0*/  IMAD.X R5, RZ, RZ, R5, P1 ;  /* 0x000000ffff057224 */ /* 0x000fe200008e0605 */
[----:B------:R-:W-:Y:S02]  /*1de0*/  IADD3.X R21, PT, PT, RZ, R21, RZ, P0, !PT ;  /* 0x00000015ff157210 */ /* 0x000fe400007fe4ff */
[----:B------:R-:W-:Y:S01]  /*1df0*/  IADD3.X R17, PT, PT, RZ, R17, RZ, P2, !PT ;  /* 0x00000011ff117210 */ /* 0x000fe200017fe4ff */
[----:B--2---:R-:W-:Y:S01]  /*1e00*/  DFMA R26, -R10, R22, R18 ;  /* 0x000000160a1a722b */ /* 0x004fe20000000112 */
[----:B------:R-:W-:Y:S04]  /*1e10*/  LDS.64 R22, [R3+UR6+-0x8] ;  /* 0xfffff80603167984 */ /* 0x000fe80008000a00 */
[----:B------:R-:W0:Y:S03]  /*1e20*/  LDS.64 R18, [R3+UR6+0x8] ;  /* 0x0000080603127984 */ /* 0x000e260008000a00 */
[----:B------:R-:W-:-:S02]  /*1e30*/  DFMA R24, -R12, R24, R26 ;  /* 0x000000180c18722b */ /* 0x000fc4000000011a */
[----:B0-----:R-:W-:-:S08]  /*1e40*/  DADD R18, R22, R18 ;  /* 0x0000000016127229 */ /* 0x001fd00000000012 */
[----:B------:R-:W-:-:S07]  /*1e50*/  DFMA R18, -R14, R18, R24 ;  /* 0x000000120e12722b */ /* 0x000fce0000000118 */
[----:B------:R-:W-:Y:S04]  /*1e60*/  STG.E.64 desc[UR8][R20.64], R18 ;  /* 0x0000001214007986 */ /* 0x000fe8000c101b08 */
[----:B------:R-:W2:Y:S04]  /*1e70*/  LDG.E.64 R4, desc[UR8][R4.64] ;  /* 0x0000000804047981 */ /* 0x000ea8000c1e1b00 */
[----:B------:R-:W2:Y:S01]  /*1e80*/  LDG.E.64 R16, desc[UR8][R16.64] ;  /* 0x0000000810107981 */ /* 0x000ea2000c1e1b00 */
[----:B------:R-:W-:Y:S01]  /*1e90*/  VIADD R6, R6, UR6 ;  /* 0x0000000606067c36 */ /* 0x000fe20008000000 */
[----:B------:R-:W-:-:S04]  /*1ea0*/  IADD3 R3, PT, PT, R3, UR6, RZ ;  /* 0x0000000603037c10 */ /* 0x000fc8000fffe0ff */
[----:B------:R-:W-:Y:S04]  /*1eb0*/  LDS.64 R22, [R6+UR6+-0x8] ;  /* 0xfffff80606167984 */ /* 0x000fe80008000a00 */
[----:B------:R-:W0:Y:S04]  /*1ec0*/  LDS.64 R18, [R3+UR6] ;  /* 0x0000000603127984 */ /* 0x000e280008000a00 */
[----:B------:R-:W1:Y:S04]  /*1ed0*/  LDS.64 R24, [R6+UR6+0x8] ;  /* 0x0000080606187984 */ /* 0x000e680008000a00 */
[----:B------:R-:W-:Y:S04]  /*1ee0*/  LDS.64 R26, [R3+UR6+-0x8] ;  /* 0xfffff806031a7984 */ /* 0x000fe80008000a00 */
[----:B------:R-:W3:Y:S01]  /*1ef0*/  LDS.64 R28, [R3+UR6+0x8] ;  /* 0x00000806031c7984 */ /* 0x000ee20008000a00 */
[----:B0-----:R-:W-:-:S08]  /*1f00*/  DADD R22, R18, R22 ;  /* 0x0000000012167229 */ /* 0x001fd00000000016 */
[----:B-1----:R-:W-:Y:S02]  /*1f10*/  DADD R22, R22, R24 ;  /* 0x0000000016167229 */ /* 0x002fe40000000018 */
[----:B---3--:R-:W-:Y:S02]  /*1f20*/  DADD R26, R26, R28 ;  /* 0x000000001a1a7229 */ /* 0x008fe4000000001c */
[----:B--2---:R-:W-:Y:S01]  /*1f30*/  DFMA R18, -R10, R4, R16 ;  /* 0x000000040a12722b */ /* 0x004fe20000000110 */
[----:B------:R-:W0:Y:S01]  /*1f40*/  LDC R16, c[0x0][0x360] ;  /* 0x0000d800ff107b82 */ /* 0x000e220000000800 */
[----:B------:R-:W-:-:S06]  /*1f50*/  IADD3 R4, P0, PT, R20, UR6, RZ ;  /* 0x0000000614047c10 */ /* 0x000fcc000ff1e0ff */
[----:B------:R-:W-:Y:S01]  /*1f60*/  DFMA R18, -R12, R22, R18 ;  /* 0x000000160c12722b */ /* 0x000fe20000000112 */
[----:B------:R-:W-:-:S07]  /*1f70*/  IMAD.X R5, RZ, RZ, R21, P0 ;  /* 0x000000ffff057224 */ /* 0x000fce00000e0615 */
[----:B------:R-:W-:-:S07]  /*1f80*/  DFMA R18, -R14, R26, R18 ;  /* 0x0000001a0e12722b */ /* 0x000fce0000000112 */
[----:B------:R1:W-:Y:S01]  /*1f90*/  STG.E.64 desc[UR8][R4.64], R18 ;  /* 0x0000001204007986 */ /* 0x0003e2000c101b08 */
[----:B0-----:R-:W-:-:S04]  /*1fa0*/  LEA R7, R16, R7, 0x2 ;  /* 0x0000000710077211 */ /* 0x001fc800078e10ff */
[----:B------:R-:W-:-:S13]  /*1fb0*/  ISETP.GE.AND P0, PT, R7, R2, PT ;  /* 0x000000020700720c */ /* 0x000fda0003f06270 */
[----:B-1----:R-:W-:Y:S05]  /*1fc0*/  @!P0 BRA `(.L_x_48) ;  /* 0xfffffff800948947 */ /* 0x002fea000383ffff */
[----:B------:R-:W-:Y:S05]  /*1fd0*/  EXIT ;  /* 0x000000000000794d */ /* 0x000fea0003800000 */
.L_x_49:
        /* <DEDUP_REMOVED lines=10> */
.L_x_72:


//--------------------- .text._Z17kernel_psinv_basePdS_S_iii --------------------------
	.section	.text._Z17kernel_psinv_basePdS_S_iii,"ax",@progbits
	.align	128
        .global         _Z17kernel_psinv_basePdS_S_iii
        .type           _Z17kernel_psinv_basePdS_S_iii,@function
        .size           _Z17kernel_psinv_basePdS_S_iii,(.L_x_73 - _Z17kernel_psinv_basePdS_S_iii)
        .other          _Z17kernel_psinv_basePdS_S_iii,@"STO_CUDA_ENTRY STV_DEFAULT"
_Z17kernel_psinv_basePdS_S_iii:
.text._Z17kernel_psinv_basePdS_S_iii:
[----:B------:R-:W-:Y:S01]  /*0000*/  LDC R1, c[0x0][0x37c] ;  /* 0x0000df00ff017b82 */ /* 0x000fe20000000800 */
[----:B------:R-:W0:Y:S01]  /*0010*/  S2R R26, SR_TID.X ;  /* 0x00000000001a7919 */ /* 0x000e220000002100 */
[----:B------:R-:W1:Y:S01]  /*0020*/  LDCU UR4, c[0x0][0x3a0] ;  /* 0x00007400ff0477ac */ /* 0x000e620008000800 */
[----:B------:R-:W2:Y:S01]  /*0030*/  LDCU UR12, c[0x0][0x360] ;  /* 0x00006c00ff0c77ac */ /* 0x000ea20008000800 */
[----:B-1----:R-:W-:Y:S01]  /*0040*/  UIADD3 UR9, UPT, UPT, UR4, -0x1, URZ ;  /* 0xffffffff04097890 */ /* 0x002fe2000fffe0ff */
[----:B0-----:R-:W-:-:S05]  /*0050*/  VIADD R29, R26, 0x1 ;  /* 0x000000011a1d7836 */ /* 0x001fca0000000000 */
[----:B------:R-:W-:-:S13]  /*0060*/  ISETP.GE.AND P0, PT, R29, UR9, PT ;  /* 0x000000091d007c0c */ /* 0x000fda000bf06270 */
[----:B--2---:R-:W-:Y:S05]  /*0070*/  @P0 EXIT ;  /* 0x000000000000094d */ /* 0x004fea0003800000 */
[----:B------:R-:W0:Y:S01]  /*0080*/  S2R R4, SR_TID.Z ;  /* 0x0000000000047919 */ /* 0x000e220000002300 */
[----:B------:R-:W1:Y:S01]  /*0090*/  LDC R5, c[0x0][0x364] ;  /* 0x0000d900ff057b82 */ /* 0x000e620000000800 */
[----:B------:R-:W2:Y:S01]  /*00a0*/  LDCU.64 UR20, c[0x0][0x398] ;  /* 0x00007300ff1477ac */ /* 0x000ea20008000a00 */
[----:B------:R-:W1:Y:S01]  /*00b0*/  S2R R0, SR_TID.Y ;  /* 0x0000000000007919 */ /* 0x000e620000002200 */
[----:B------:R-:W3:Y:S05]  /*00c0*/  LDCU.64 UR10, c[0x0][0x358] ;  /* 0x00006b00ff0a77ac */ /* 0x000eea0008000a00 */
[----:B------:R-:W-:Y:S08]  /*00d0*/  S2UR UR7, SR_CTAID.Z ;  /* 0x00000000000779c3 */ /* 0x000ff00000002700 */
[----:B------:R-:W3:Y:S08]  /*00e0*/  LDC.64 R2, c[0x0][0x390] ;  /* 0x0000e400ff027b82 */ /* 0x000ef00000000a00 */
[----:B------:R-:W1:Y:S08]  /*00f0*/  S2UR UR6, SR_CTAID.Y ;  /* 0x00000000000679c3 */ /* 0x000e700000002600 */
[----:B------:R-:W4:Y:S01]  /*0100*/  S2UR UR5, SR_CTAID.X ;  /* 0x00000000000579c3 */ /* 0x000f220000002500 */
[----:B------:R-:W-:Y:S01]  /*0110*/  UIADD3 UR4, UPT, UPT, UR4, -0x2, URZ ;  /* 0xfffffffe04047890 */ /* 0x000fe2000fffe0ff */
[----:B------:R-:W0:Y:S01]  /*0120*/  LDCU.64 UR22, c[0x0][0x380] ;  /* 0x00007000ff1677ac */ /* 0x000e220008000a00 */
[----:B------:R-:W0:Y:S05]  /*0130*/  LDCU.64 UR24, c[0x0][0x388] ;  /* 0x00007100ff1877ac */ /* 0x000e2a0008000a00 */
[----:B------:R-:W0:Y:S01]  /*0140*/  LDC R7, c[0x0][0x368] ;  /* 0x0000da00ff077b82 */ /* 0x000e220000000800 */
[----:B--2---:R-:W-:Y:S01]  /*0150*/  IMAD.U32 R15, RZ, RZ, UR21 ;  /* 0x00000015ff0f7e24 */ /* 0x004fe2000f8e00ff */
[----:B---3--:R-:W5:Y:S04]  /*0160*/  LDG.E.64 R12, desc[UR10][R2.64] ;  /* 0x0000000a020c7981 */ /* 0x008f68000c1e1b00 */
[----:B------:R-:W5:Y:S01]  /*0170*/  LDG.E.64 R10, desc[UR10][R2.64+0x8] ;  /* 0x0000080a020a7981 */ /* 0x000f62000c1e1b00 */
[----:B-1----:R-:W-:-:S03]  /*0180*/  IMAD R0, R5, UR6, R0 ;  /* 0x0000000605007c24 */ /* 0x002fc6000f8e0200 */
[----:B------:R1:W5:Y:S01]  /*0190*/  LDG.E.64 R8, desc[UR10][R2.64+0x10] ;  /* 0x0000100a02087981 */ /* 0x000362000c1e1b00 */
[----:B------:R-:W-:Y:S01]  /*01a0*/  UIMAD UR8, UR21, UR20, URZ ;  /* 0x00000014150872a4 */ /* 0x000fe2000f8e02ff */
[----:B------:R-:W-:Y:S01]  /*01b0*/  BSSY.RECONVERGENT B0, `(.L_x_50) ;  /* 0x000006b000007945 */ /* 0x000fe20003800200 */
[----:B----4-:R-:W-:-:S04]  /*01c0*/  UIMAD UR4, UR4, UR5, URZ ;  /* 0x00000005040472a4 */ /* 0x010fc8000f8e02ff */
[----:B------:R-:W-:Y:S01]  /*01d0*/  USHF.R.S32.HI UR13, URZ, 0x1f, UR4 ;  /* 0x0000001fff0d7899 */ /* 0x000fe20008011404 */
[----:B0-----:R-:W-:Y:S01]  /*01e0*/  IMAD R4, R7, UR7, R4 ;  /* 0x0000000707047c24 */ /* 0x001fe2000f8e0204 */
[----:B------:R-:W-:-:S03]  /*01f0*/  UIMAD.WIDE UR6, UR20, 0x8, URZ ;  /* 0x00000008140678a5 */ /* 0x000fc6000f8e02ff */
[----:B-1----:R-:W-:Y:S01]  /*0200*/  IMAD R3, R4, UR21, R15 ;  /* 0x0000001504037c24 */ /* 0x002fe2000f8e020f */
[----:B------:R-:W-:Y:S02]  /*0210*/  UIADD3 UR15, UP2, UPT, -UR6, UR22, URZ ;  /* 0x00000016060f7290 */ /* 0x000fe4000ff5e1ff */
[----:B------:R-:W-:Y:S01]  /*0220*/  IMAD.U32 R6, RZ, RZ, UR6 ;  /* 0x00000006ff067e24 */ /* 0x000fe2000f8e00ff */
[----:B------:R-:W-:Y:S01]  /*0230*/  MOV R7, UR7 ;  /* 0x0000000700077c02 */ /* 0x000fe20008000f00 */
[----:B------:R-:W-:Y:S01]  /*0240*/  IMAD.IADD R0, R0, 0x1, R3 ;  /* 0x0000000100007824 */ /* 0x000fe200078e0203 */
[----:B------:R-:W-:Y:S01]  /*0250*/  UIADD3.X UR16, UPT, UPT, ~UR7, UR23, URZ, UP2, !UPT ;  /* 0x0000001707107290 */ /* 0x000fe200097fe5ff */
[----:B------:R-:W-:Y:S02]  /*0260*/  IMAD.U32 R3, RZ, RZ, UR20 ;  /* 0x00000014ff037e24 */ /* 0x000fe4000f8e00ff */
[----:B------:R-:W-:Y:S02]  /*0270*/  IMAD.U32 R2, RZ, RZ, UR6 ;  /* 0x00000006ff027e24 */ /* 0x000fe4000f8e00ff */
[----:B------:R-:W-:-:S02]  /*0280*/  IMAD R0, R0, UR20, R3 ;  /* 0x0000001400007c24 */ /* 0x000fc4000f8e0203 */
[----:B------:R-:W-:Y:S02]  /*0290*/  IMAD.U32 R3, RZ, RZ, UR7 ;  /* 0x00000007ff037e24 */ /* 0x000fe4000f8e00ff */
[----:B------:R-:W-:Y:S01]  /*02a0*/  IMAD.U32 R2, RZ, RZ, UR8 ;  /* 0x00000008ff027e24 */ /* 0x000fe2000f8e00ff */
[----:B------:R-:W-:Y:S01]  /*02b0*/  IADD3 R17, P0, PT, R0, UR4, RZ ;  /* 0x0000000400117c10 */ /* 0x000fe2000ff1e0ff */
[----:B------:R-:W-:-:S03]  /*02c0*/  UIMAD.WIDE UR4, UR8, 0x8, URZ ;  /* 0x00000008080478a5 */ /* 0x000fc6000f8e02ff */
[----:B------:R-:W-:Y:S01]  /*02d0*/  LEA.HI.X.SX32 R4, R0, UR13, 0x1, P0 ;  /* 0x0000000d00047c11 */ /* 0x000fe200080f0eff */
[----:B------:R-:W-:Y:S01]  /*02e0*/  IMAD.SHL.U32 R5, R17, 0x8, RZ ;  /* 0x0000000811057824 */ /* 0x000fe200078e00ff */
[----:B------:R-:W-:Y:S01]  /*02f0*/  UIADD3 UR17, UP0, UP1, UR4, UR22, -UR6 ;  /* 0x0000001604117290 */ /* 0x000fe2000f91e806 */
[----:B------:R-:W-:Y:S01]  /*0300*/  IADD3 R29, PT, PT, R29, -UR20, -R2 ;  /* 0x800000141d1d7c10 */ /* 0x000fe2000fffe802 */
[----:B------:R-:W-:Y:S01]  /*0310*/  UIADD3 UR14, UP2, UP3, UR6, UR22, -UR4 ;  /* 0x00000016060e7290 */ /* 0x000fe2000fb5e804 */
[----:B------:R-:W-:Y:S01]  /*0320*/  SHF.L.U64.HI R15, R17, 0x3, R4 ;  /* 0x00000003110f7819 */ /* 0x000fe20000010204 */
[----:B------:R-:W-:Y:S02]  /*0330*/  UIADD3 UR13, UP4, UPT, -UR4, UR22, URZ ;  /* 0x00000016040d7290 */ /* 0x000fe4000ff9e1ff */
[----:B------:R-:W-:Y:S01]  /*0340*/  IADD3 R6, P0, P1, R5, UR22, R6 ;  /* 0x0000001605067c10 */ /* 0x000fe2000f91e006 */
[----:B------:R-:W-:Y:S01]  /*0350*/  UIADD3.X UR18, UPT, UPT, UR5, UR23, ~UR7, UP0, UP1 ;  /* 0x0000001705127290 */ /* 0x000fe200087e2c07 */
[----:B------:R-:W-:Y:S01]  /*0360*/  IADD3 R2, PT, PT, R26, 0x1, R2 ;  /* 0x000000011a027810 */ /* 0x000fe20007ffe002 */
[----:B------:R-:W-:-:S02]  /*0370*/  UIADD3.X UR6, UPT, UPT, UR7, UR23, ~UR5, UP2, UP3 ;  /* 0x0000001707067290 */ /* 0x000fc400097e6c05 */
[----:B------:R-:W-:Y:S01]  /*0380*/  IADD3.X R7, PT, PT, R15, UR23, R3, P0, P1 ;  /* 0x000000170f077c10 */ /* 0x000fe200087e2403 */
[----:B------:R-:W-:Y:S01]  /*0390*/  UIADD3.X UR4, UPT, UPT, ~UR5, UR23, URZ, UP4, !UPT ;  /* 0x0000001705047290 */ /* 0x000fe2000a7fe5ff */
[C---:B------:R-:W-:Y:S02]  /*03a0*/  IADD3 R0, P0, PT, R26.reuse, R17, RZ ;  /* 0x000000111a007210 */ /* 0x040fe40007f1e0ff */
[----:B------:R-:W-:Y:S02]  /*03b0*/  IADD3.X R3, PT, PT, R26, UR20, RZ, PT, !PT ;  /* 0x000000141a037c10 */ /* 0x000fe4000bffe4ff */
[----:B------:R-:W-:Y:S02]  /*03c0*/  IADD3.X R27, PT, PT, RZ, R4, RZ, P0, !PT ;  /* 0x00000004ff1b7210 */ /* 0x000fe400007fe4ff */
[----:B------:R-:W-:Y:S02]  /*03d0*/  IADD3 R4, P0, PT, R5, UR22, RZ ;  /* 0x0000001605047c10 */ /* 0x000fe4000ff1e0ff */
[C---:B------:R-:W-:Y:S01]  /*03e0*/  SHF.L.U64.HI R27, R0.reuse, 0x3, R27 ;  /* 0x00000003001b7819 */ /* 0x040fe2000001021b */
[----:B------:R-:W-:Y:S01]  /*03f0*/  IMAD.SHL.U32 R0, R0, 0x8, RZ ;  /* 0x0000000800007824 */ /* 0x000fe200078e00ff */
[----:B------:R-:W-:-:S09]  /*0400*/  IADD3.X R5, PT, PT, R15, UR23, RZ, P0, !PT ;  /* 0x000000170f057c10 */ /* 0x000fd200087fe4ff */
.L_x_51:
[----:B------:R-:W-:Y:S01]  /*0410*/  IADD3 R14, P0, PT, R0, UR15, RZ ;  /* 0x0000000f000e7c10 */ /* 0x000fe2000ff1e0ff */
[----:B------:R-:W-:-:S03]  /*0420*/  IMAD.WIDE R22, R3, 0x8, R4 ;  /* 0x0000000803167825 */ /* 0x000fc600078e0204 */
[----:B------:R-:W-:Y:S02]  /*0430*/  IADD3.X R15, PT, PT, R27, UR16, RZ, P0, !PT ;  /* 0x000000101b0f7c10 */ /* 0x000fe400087fe4ff */
[----:B------:R-:W2:Y:S04]  /*0440*/  LDG.E.64 R24, desc[UR10][R22.64] ;  /* 0x0000000a16187981 */ /* 0x000ea8000c1e1b00 */
[----:B------:R-:W2:Y:S04]  /*0450*/  LDG.E.64 R16, desc[UR10][R14.64+0x8] ;  /* 0x0000080a0e107981 */ /* 0x000ea8000c1e1b00 */
[----:B------:R-:W3:Y:S04]  /*0460*/  LDG.E.64 R18, desc[UR10][R22.64+-0x8] ;  /* 0xfffff80a16127981 */ /* 0x000ee8000c1e1b00 */
[----:B------:R-:W4:Y:S01]  /*0470*/  LDG.E.64 R22, desc[UR10][R22.64+0x8] ;  /* 0x0000080a16167981 */ /* 0x000f22000c1e1b00 */
[----:B--2---:R-:W-:-:S03]  /*0480*/  DADD R24, R16, R24 ;  /* 0x0000000010187229 */ /* 0x004fc60000000018 */
[----:B------:R-:W3:Y:S04]  /*0490*/  LDG.E.64 R16, desc[UR10][R14.64] ;  /* 0x0000000a0e107981 */ /* 0x000ee8000c1e1b00 */
[----:B------:R-:W4:Y:S01]  /*04a0*/  LDG.E.64 R14, desc[UR10][R14.64+0x10] ;  /* 0x0000100a0e0e7981 */ /* 0x000f22000c1e1b00 */
[----:B------:R-:W-:-:S04]  /*04b0*/  IADD3 R20, P0, PT, R0, UR13, RZ ;  /* 0x0000000d00147c10 */ /* 0x000fc8000ff1e0ff */
[----:B------:R-:W-:Y:S01]  /*04c0*/  IADD3.X R21, PT, PT, R27, UR4, RZ, P0, !PT ;  /* 0x000000041b157c10 */ /* 0x000fe200087fe4ff */
[----:B---3--:R-:W-:-:S04]  /*04d0*/  DADD R18, R16, R18 ;  /* 0x0000000010127229 */ /* 0x008fc80000000012 */
[----:B------:R-:W2:Y:S01]  /*04e0*/  LDG.E.64 R16, desc[UR10][R20.64] ;  /* 0x0000000a14107981 */ /* 0x000ea2000c1e1b00 */
[----:B----4-:R-:W-:-:S03]  /*04f0*/  DADD R22, R14, R22 ;  /* 0x000000000e167229 */ /* 0x010fc60000000016 */
[----:B------:R-:W3:Y:S04]  /*0500*/  LDG.E.64 R14, desc[UR10][R20.64+0x8] ;  /* 0x0000080a140e7981 */ /* 0x000ee8000c1e1b00 */
[----:B------:R-:W4:Y:S01]  /*0510*/  LDG.E.64 R20, desc[UR10][R20.64+0x10] ;  /* 0x0000100a14147981 */ /* 0x000f22000c1e1b00 */
[----:B--2---:R-:W-:Y:S01]  /*0520*/  DADD R16, R18, R16 ;  /* 0x0000000012107229 */ /* 0x004fe20000000010 */
[----:B------:R-:W-:Y:S01]  /*0530*/  IMAD.WIDE R18, R2, 0x8, R4 ;  /* 0x0000000802127825 */ /* 0x000fe200078e0204 */
[----:B---3--:R-:W-:-:S04]  /*0540*/  DADD R14, R24, R14 ;  /* 0x00000000180e7229 */ /* 0x008fc8000000000e */
[----:B------:R-:W2:Y:S01]  /*0550*/  LDG.E.64 R24, desc[UR10][R18.64+-0x8] ;  /* 0xfffff80a12187981 */ /* 0x000ea2000c1e1b00 */
[----:B----4-:R-:W-:-:S03]  /*0560*/  DADD R20, R22, R20 ;  /* 0x0000000016147229 */ /* 0x010fc60000000014 */
[----:B------:R-:W3:Y:S04]  /*0570*/  LDG.E.64 R22, desc[UR10][R18.64] ;  /* 0x0000000a12167981 */ /* 0x000ee8000c1e1b00 */
[----:B------:R-:W4:Y:S01]  /*0580*/  LDG.E.64 R18, desc[UR10][R18.64+0x8] ;  /* 0x0000080a12127981 */ /* 0x000f22000c1e1b00 */
[----:B--2---:R-:W-:Y:S01]  /*0590*/  DADD R16, R16, R24 ;  /* 0x0000000010107229 */ /* 0x004fe20000000018 */
[----:B------:R-:W-:-:S06]  /*05a0*/  IMAD.WIDE R24, R29, 0x8, R4 ;  /* 0x000000081d187825 */ /* 0x000fcc00078e0204 */
[----:B------:R-:W2:Y:S01]  /*05b0*/  LDG.E.64 R24, desc[UR10][R24.64] ;  /* 0x0000000a18187981 */ /* 0x000ea2000c1e1b00 */
[----:B---3--:R-:W-:Y:S01]  /*05c0*/  DADD R14, R14, R22 ;  /* 0x000000000e0e7229 */ /* 0x008fe20000000016 */
[----:B------:R-:W-:-:S04]  /*05d0*/  IADD3 R22, P0, PT, R0, UR14, RZ ;  /* 0x0000000e00167c10 */ /* 0x000fc8000ff1e0ff */
[----:B------:R-:W-:-:S06]  /*05e0*/  IADD3.X R23, PT, PT, R27, UR6, RZ, P0, !PT ;  /* 0x000000061b177c10 */ /* 0x000fcc00087fe4ff */
[----:B------:R-:W2:Y:S01]  /*05f0*/  LDG.E.64 R22, desc[UR10][R22.64+0x8] ;  /* 0x0000080a16167981 */ /* 0x000ea2000c1e1b00 */
[----:B----4-:R-:W-:Y:S02]  /*0600*/  DADD R20, R20, R18 ;  /* 0x0000000014147229 */ /* 0x010fe40000000012 */
[----:B--2---:R-:W-:Y:S01]  /*0610*/  DADD R22, R24, R22 ;  /* 0x0000000018167229 */ /* 0x004fe20000000016 */
[----:B------:R-:W-:-:S04]  /*0620*/  IADD3 R24, P0, PT, R0, UR17, RZ ;  /* 0x0000001100187c10 */ /* 0x000fc8000ff1e0ff */
[----:B------:R-:W-:-:S05]  /*0630*/  IADD3.X R25, PT, PT, R27, UR18, RZ, P0, !PT ;  /* 0x000000121b197c10 */ /* 0x000fca00087fe4ff */
[----:B------:R0:W2:Y:S02]  /*0640*/  LDG.E.64 R18, desc[UR10][R24.64+0x8] ;  /* 0x0000080a18127981 */ /* 0x0000a4000c1e1b00 */
[----:B0-----:R-:W-:-:S06]  /*0650*/  IMAD.WIDE R24, R2, 0x8, R6 ;  /* 0x0000000802187825 */ /* 0x001fcc00078e0206 */
[----:B------:R-:W3:Y:S01]  /*0660*/  LDG.E.64 R24, desc[UR10][R24.64] ;  /* 0x0000000a18187981 */ /* 0x000ee2000c1e1b00 */
[----:B--2---:R-:W-:-:S08]  /*0670*/  DADD R18, R22, R18 ;  /* 0x0000000016127229 */ /* 0x004fd00000000012 */
[----:B---3--:R-:W-:Y:S01]  /*0680*/  DADD R24, R18, R24 ;  /* 0x0000000012187229 */ /* 0x008fe20000000018 */
[----:B------:R-:W-:-:S04]  /*0690*/  IADD3 R18, P0, PT, R0, UR22, RZ ;  /* 0x0000001600127c10 */ /* 0x000fc8000ff1e0ff */
[----:B------:R-:W-:-:S05]  /*06a0*/  IADD3.X R19, PT, PT, R27, UR23, RZ, P0, !PT ;  /* 0x000000171b137c10 */ /* 0x000fca00087fe4ff */
[----:B------:R-:W2:Y:S01]  /*06b0*/  LDG.E.64 R22, desc[UR10][R18.64] ;  /* 0x0000000a12167981 */ /* 0x000ea2000c1e1b00 */
[----:B------:R-:W-:-:S03]  /*06c0*/  DADD R16, R16, R24 ;  /* 0x0000000010107229 */ /* 0x000fc60000000018 */
[----:B------:R-:W3:Y:S05]  /*06d0*/  LDG.E.64 R24, desc[UR10][R18.64+0x10] ;  /* 0x0000100a12187981 */ /* 0x000eea000c1e1b00 */
[----:B------:R-:W-:Y:S01]  /*06e0*/  DADD R16, R20, R16 ;  /* 0x0000000014107229 */ /* 0x000fe20000000010 */
[----:B------:R-:W-:-:S04]  /*06f0*/  IADD3 R20, P0, PT, R0, UR24, RZ ;  /* 0x0000001800147c10 */ /* 0x000fc8000ff1e0ff */
[----:B------:R-:W-:Y:S01]  /*0700*/  IADD3.X R21, PT, PT, R27, UR25, RZ, P0, !PT ;  /* 0x000000191b157c10 */ /* 0x000fe200087fe4ff */
[----:B--2---:R-:W-:Y:S01]  /*0710*/  DADD R14, R14, R22 ;  /* 0x000000000e0e7229 */ /* 0x004fe20000000016 */
[----:B------:R-:W2:Y:S04]  /*0720*/  LDG.E.64 R22, desc[UR10][R18.64+0x8] ;  /* 0x0000080a12167981 */ /* 0x000ea8000c1e1b00 */
[----:B------:R-:W2:Y:S03]  /*0730*/  LDG.E.64 R18, desc[UR10][R20.64+0x8] ;  /* 0x0000080a14127981 */ /* 0x000ea6000c1e1b00 */
[----:B---3--:R-:W-:Y:S01]  /*0740*/  DADD R14, R14, R24 ;  /* 0x000000000e0e7229 */ /* 0x008fe20000000018 */
[----:B------:R-:W-:Y:S01]  /*0750*/  VIADD R26, R26, UR12 ;  /* 0x0000000c1a1a7c36 */ /* 0x000fe20008000000 */
[----:B------:R-:W-:Y:S01]  /*0760*/  IADD3 R29, PT, PT, R29, UR12, RZ ;  /* 0x0000000c1d1d7c10 */ /* 0x000fe2000fffe0ff */
[----:B------:R-:W-:-:S02]  /*0770*/  VIADD R3, R3, UR12 ;  /* 0x0000000c03037c36 */ /* 0x000fc40008000000 */
[----:B------:R-:W-:Y:S01]  /*0780*/  VIADD R2, R2, UR12 ;  /* 0x0000000c02027c36 */ /* 0x000fe20008000000 */
[----:B--2--5:R-:W-:-:S08]  /*0790*/  DFMA R22, R12, R22, R18 ;  /* 0x000000160c16722b */ /* 0x024fd00000000012 */
[----:B------:R-:W-:-:S08]  /*07a0*/  DFMA R14, R10, R14, R22 ;  /* 0x0000000e0a0e722b */ /* 0x000fd00000000016 */
[----:B------:R-:W-:Y:S01]  /*07b0*/  DFMA R14, R8, R16, R14 ;  /* 0x00000010080e722b */ /* 0x000fe2000000000e */
[----:B------:R-:W-:Y:S02]  /*07c0*/  IMAD.MOV.U32 R16, RZ, RZ, R0 ;  /* 0x000000ffff107224 */ /* 0x000fe400078e0000 */
[----:B------:R-:W-:-:S04]  /*07d0*/  VIADD R0, R26, 0x1 ;  /* 0x000000011a007836 */ /* 0x000fc80000000000 */
[----:B------:R0:W-:Y:S01]  /*07e0*/  STG.E.64 desc[UR10][R20.64+0x8], R14 ;  /* 0x0000080e14007986 */ /* 0x0001e2000c101b0a */
[----:B------:R-:W-:Y:S01]  /*07f0*/  ISETP.GE.AND P0, PT, R0, UR9, PT ;  /* 0x0000000900007c0c */ /* 0x000fe2000bf06270 */
[----:B------:R-:W-:Y:S01]  /*0800*/  IMAD.U32 R23, RZ, RZ, UR12 ;  /* 0x0000000cff177e24 */ /* 0x000fe2000f8e00ff */
[----:B------:R-:W-:-:S03]  /*0810*/  MOV R17, R27 ;  /* 0x0000001b00117202 */ /* 0x000fc60000000f00 */
[----:B------:R-:W-:-:S04]  /*0820*/  IMAD.WIDE.U32 R16, R23, 0x8, R16 ;  /* 0x0000000817107825 */ /* 0x000fc800078e0010 */
[----:B------:R-:W-:Y:S02]  /*0830*/  IMAD.MOV.U32 R0, RZ, RZ, R16 ;  /* 0x000000ffff007224 */ /* 0x000fe400078e0010 */
[----:B------:R-:W-:Y:S02]  /*0840*/  IMAD.MOV.U32 R27, RZ, RZ, R17 ;  /* 0x000000ffff1b7224 */ /* 0x000fe400078e0011 */
[----:B0-----:R-:W-:Y:S05]  /*0850*/  @!P0 BRA `(.L_x_51) ;  /* 0xfffffff800ec8947 */ /* 0x001fea000383ffff */
[----:B------:R-:W-:Y:S05]  /*0860*/  BSYNC.RECONVERGENT B0 ;  /* 0x0000000000007941 */ /* 0x000fea0003800200 */
.L_x_50:
[----:B------:R-:W-:Y:S05]  /*0870*/  EXIT ;  /* 0x000000000000794d */ /* 0x000fea0003800000 */
.L_x_52:
        /* <DEDUP_REMOVED lines=16> */
.L_x_73:


//--------------------- .text._Z16kernel_psinv_optPdS_S_iii --------------------------
	.section	.text._Z16kernel_psinv_optPdS_S_iii,"ax",@progbits
	.align	128
        .global         _Z16kernel_psinv_optPdS_S_iii
        .type           _Z16kernel_psinv_optPdS_S_iii,@function
        .size           _Z16kernel_psinv_optPdS_S_iii,(.L_x_74 - _Z16kernel_psinv_optPdS_S_iii)
        .other          _Z16kernel_psinv_optPdS_S_iii,@"STO_CUDA_ENTRY STV_DEFAULT"
_Z16kernel_psinv_optPdS_S_iii:
.text._Z16kernel_psinv_optPdS_S_iii:
[----:B------:R-:W-:Y:S01]  /*0000*/  LDC R1, c[0x0][0x37c] ;  /* 0x0000df00ff017b82 */ /* 0x000fe20000000800 */
[----:B------:R-:W0:Y:S01]  /*0010*/  S2R R2, SR_CTAID.Z ;  /* 0x0000000000027919 */ /* 0x000e220000002700 */
[----:B------:R-:W0:Y:S06]  /*0020*/  LDCU UR4, c[0x0][0x368] ;  /* 0x00006d00ff0477ac */ /* 0x000e2c0008000800 */
[----:B------:R-:W1:Y:S01]  /*0030*/  S2UR UR5, SR_CTAID.X ;  /* 0x00000000000579c3 */ /* 0x000e620000002500 */
[----:B------:R-:W-:Y:S01]  /*0040*/  BSSY.RECONVERGENT B0, `(.L_x_53) ;  /* 0x00000c5000007945 */ /* 0x000fe20003800200 */
[----:B------:R-:W0:Y:S01]  /*0050*/  S2R R3, SR_TID.Z ;  /* 0x0000000000037919 */ /* 0x000e220000002300 */
[----:B------:R-:W2:Y:S01]  /*0060*/  LDCU.64 UR14, c[0x0][0x398] ;  /* 0x00007300ff0e77ac */ /* 0x000ea20008000a00 */
[----:B------:R-:W3:Y:S01]  /*0070*/  S2R R4, SR_CTAID.Y ;  /* 0x0000000000047919 */ /* 0x000ee20000002600 */
[----:B------:R-:W3:Y:S03]  /*0080*/  LDCU UR7, c[0x0][0x364] ;  /* 0x00006c80ff0777ac */ /* 0x000ee60008000800 */
[----:B------:R-:W4:Y:S01]  /*0090*/  S2UR UR6, SR_CgaCtaId ;  /* 0x00000000000679c3 */ /* 0x000f220000008800 */
[----:B------:R-:W3:Y:S01]  /*00a0*/  S2R R5, SR_TID.Y ;  /* 0x0000000000057919 */ /* 0x000ee20000002200 */
[----:B------:R-:W5:Y:S01]  /*00b0*/  LDCU UR8, c[0x0][0x3a0] ;  /* 0x00007400ff0877ac */ /* 0x000f620008000800 */
[----:B------:R-:W4:Y:S01]  /*00c0*/  S2R R0, SR_TID.X ;  /* 0x0000000000007919 */ /* 0x000f220000002100 */
[----:B------:R-:W4:Y:S01]  /*00d0*/  LDCU.64 UR16, c[0x0][0x380] ;  /* 0x00007000ff1077ac */ /* 0x000f220008000a00 */
[----:B------:R-:W0:Y:S01]  /*00e0*/  LDCU.64 UR10, c[0x0][0x358] ;  /* 0x00006b00ff0a77ac */ /* 0x000e220008000a00 */
[----:B------:R-:W0:Y:S02]  /*00f0*/  LDCU UR12, c[0x0][0x360] ;  /* 0x00006c00ff0c77ac */ /* 0x000e240008000800 */
[----:B0-----:R-:W-:Y:S01]  /*0100*/  IMAD R2, R2, UR4, R3 ;  /* 0x0000000402027c24 */ /* 0x001fe2000f8e0203 */
[----:B-----5:R-:W-:Y:S01]  /*0110*/  UIADD3 UR4, UPT, UPT, UR8, -0x2, URZ ;  /* 0xfffffffe08047890 */ /* 0x020fe2000fffe0ff */
[----:B--2---:R-:W-:-:S03]  /*0120*/  IMAD.U32 R3, RZ, RZ, UR15 ;  /* 0x0000000fff037e24 */ /* 0x004fc6000f8e00ff */
[----:B-1----:R-:W-:Y:S01]  /*0130*/  UIMAD UR5, UR4, UR5, URZ ;  /* 0x00000005040572a4 */ /* 0x002fe2000f8e02ff */
[----:B------:R-:W-:Y:S02]  /*0140*/  IMAD R2, R2, R3, UR15 ;  /* 0x0000000f02027e24 */ /* 0x000fe4000f8e0203 */
[----:B---3--:R-:W-:Y:S01]  /*0150*/  IMAD R3, R4, UR7, R5 ;  /* 0x0000000704037c24 */ /* 0x008fe2000f8e0205 */
[----:B------:R-:W-:Y:S01]  /*0160*/  USHF.R.S32.HI UR7, URZ, 0x1f, UR5 ;  /* 0x0000001fff077899 */ /* 0x000fe20008011405 */
[----:B------:R-:W-:Y:S02]  /*0170*/  UMOV UR4, 0x400 ;  /* 0x0000040000047882 */ /* 0x000fe40000000000 */
[----:B------:R-:W-:Y:S01]  /*0180*/  IMAD.IADD R2, R2, 0x1, R3 ;  /* 0x0000000102027824 */ /* 0x000fe200078e0203 */
[----:B----4-:R-:W-:Y:S01]  /*0190*/  ULEA UR4, UR6, UR4, 0x18 ;  /* 0x0000000406047291 */ /* 0x010fe2000f8ec0ff */
[----:B------:R-:W-:-:S03]  /*01a0*/  IMAD.U32 R3, RZ, RZ, UR14 ;  /* 0x0000000eff037e24 */ /* 0x000fc6000f8e00ff */
[----:B------:R-:W-:Y:S01]  /*01b0*/  ULEA UR6, UR8, UR4, 0x3 ;  /* 0x0000000408067291 */ /* 0x000fe2000f8e18ff */
[----:B------:R-:W-:-:S05]  /*01c0*/  IMAD R2, R2, R3, UR14 ;  /* 0x0000000e02027e24 */ /* 0x000fca000f8e0203 */
[----:B------:R-:W-:-:S04]  /*01d0*/  IADD3 R3, P0, PT, R2, UR5, RZ ;  /* 0x0000000502037c10 */ /* 0x000fc8000ff1e0ff */
[----:B------:R-:W-:Y:S01]  /*01e0*/  LEA.HI.X.SX32 R2, R2, UR7, 0x1, P0 ;  /* 0x0000000702027c11 */ /* 0x000fe200080f0eff */
[C---:B------:R-:W-:Y:S01]  /*01f0*/  IMAD.SHL.U32 R10, R3.reuse, 0x8, RZ ;  /* 0x00000008030a7824 */ /* 0x040fe200078e00ff */
[----:B------:R-:W-:Y:S02]  /*0200*/  ISETP.GE.AND P0, PT, R0, UR8, PT ;  /* 0x0000000800007c0c */ /* 0x000fe4000bf06270 */
[----:B------:R-:W-:Y:S02]  /*0210*/  SHF.L.U64.HI R11, R3, 0x3, R2 ;  /* 0x00000003030b7819 */ /* 0x000fe40000010202 */
[----:B------:R-:W-:-:S04]  /*0220*/  IADD3 R8, P1, PT, R10, UR16, RZ ;  /* 0x000000100a087c10 */ /* 0x000fc8000ff3e0ff */
[----:B------:R-:W-:-:S05]  /*0230*/  IADD3.X R9, PT, PT, R11, UR17, RZ, P1, !PT ;  /* 0x000000110b097c10 */ /* 0x000fca0008ffe4ff */
[----:B------:R-:W-:Y:S05]  /*0240*/  @P0 BRA `(.L_x_54) ;  /* 0x0000000800900947 */ /* 0x000fea0003800000 */
[----:B------:R-:W0:Y:S01]  /*0250*/  I2F.U32.RP R13, UR12 ;  /* 0x0000000c000d7d06 */ /* 0x000e220008209000 */
[----:B------:R-:W-:Y:S01]  /*0260*/  VIADD R6, R0, UR12 ;  /* 0x0000000c00067c36 */ /* 0x000fe20008000000 */
[----:B------:R-:W-:Y:S01]  /*0270*/  ISETP.NE.U32.AND P2, PT, RZ, UR12, PT ;  /* 0x0000000cff007c0c */ /* 0x000fe2000bf45070 */
[----:B------:R-:W-:Y:S03]  /*0280*/  BSSY.RECONVERGENT B1, `(.L_x_55) ;  /* 0x0000043000017945 */ /* 0x000fe60003800200 */
[C---:B------:R-:W-:Y:S02]  /*0290*/  ISETP.GE.U32.AND P0, PT, R6.reuse, UR8, PT ;  /* 0x0000000806007c0c */ /* 0x040fe4000bf06070 */
[----:B------:R-:W-:Y:S02]  /*02a0*/  VIMNMX.U32 R7, PT, PT, R6, UR8, !PT ;  /* 0x0000000806077c48 */ /* 0x000fe4000ffe0000 */
[----:B------:R-:W-:-:S04]  /*02b0*/  SEL R12, RZ, 0x1, P0 ;  /* 0x00000001ff0c7807 */ /* 0x000fc80000000000 */
[----:B------:R-:W-:Y:S01]  /*02c0*/  IADD3 R7, PT, PT, R7, -R6, -R12 ;  /* 0x8000000607077210 */ /* 0x000fe20007ffe80c */
[----:B0-----:R-:W0:Y:S01]  /*02d0*/  MUFU.RCP R13, R13 ;  /* 0x0000000d000d7308 */ /* 0x001e220000001000 */
[----:B------:R-:W-:Y:S02]  /*02e0*/  MOV R6, R0 ;  /* 0x0000000000067202 */ /* 0x000fe40000000f00 */
[----:B0-----:R-:W-:-:S05]  /*02f0*/  IADD3 R4, PT, PT, R13, 0xffffffe, RZ ;  /* 0x0ffffffe0d047810 */ /* 0x001fca0007ffe0ff */
[----:B------:R0:W1:Y:S02]  /*0300*/  F2I.FTZ.U32.TRUNC.NTZ R5, R4 ;  /* 0x0000000400057305 */ /* 0x000064000021f000 */
[----:B0-----:R-:W-:Y:S02]  /*0310*/  IMAD.MOV.U32 R4, RZ, RZ, RZ ;  /* 0x000000ffff047224 */ /* 0x001fe400078e00ff */
[----:B-1----:R-:W-:-:S04]  /*0320*/  IMAD.MOV R15, RZ, RZ, -R5 ;  /* 0x000000ffff0f7224 */ /* 0x002fc800078e0a05 */
[----:B------:R-:W-:-:S04]  /*0330*/  IMAD R15, R15, UR12, RZ ;  /* 0x0000000c0f0f7c24 */ /* 0x000fc8000f8e02ff */
[----:B------:R-:W-:-:S06]  /*0340*/  IMAD.HI.U32 R14, R5, R15, R4 ;  /* 0x0000000f050e7227 */ /* 0x000fcc00078e0004 */
[----:B------:R-:W-:-:S04]  /*0350*/  IMAD.HI.U32 R5, R14, R7, RZ ;  /* 0x000000070e057227 */ /* 0x000fc800078e00ff */
[----:B------:R-:W-:-:S04]  /*0360*/  IMAD.MOV R4, RZ, RZ, -R5 ;  /* 0x000000ffff047224 */ /* 0x000fc800078e0a05 */
[----:B------:R-:W-:-:S05]  /*0370*/  IMAD R7, R4, UR12, R7 ;  /* 0x0000000c04077c24 */ /* 0x000fca000f8e0207 */
[----:B------:R-:W-:-:S13]  /*0380*/  ISETP.GE.U32.AND P0, PT, R7, UR12, PT ;  /* 0x0000000c07007c0c */ /* 0x000fda000bf06070 */
[----:B------:R-:W-:Y:S01]  /*0390*/  @P0 IADD3 R7, PT, PT, R7, -UR12, RZ ;  /* 0x8000000c07070c10 */ /* 0x000fe2000fffe0ff */
[----:B------:R-:W-:-:S03]  /*03a0*/  @P0 VIADD R5, R5, 0x1 ;  /* 0x0000000105050836 */ /* 0x000fc60000000000 */
[----:B------:R-:W-:-:S13]  /*03b0*/  ISETP.GE.U32.AND P1, PT, R7, UR12, PT ;  /* 0x0000000c07007c0c */ /* 0x000fda000bf26070 */
[----:B------:R-:W-:Y:S01]  /*03c0*/  @P1 VIADD R5, R5, 0x1 ;  /* 0x0000000105051836 */ /* 0x000fe20000000000 */
[----:B------:R-:W-:-:S05]  /*03d0*/  @!P2 LOP3.LUT R5, RZ, UR12, RZ, 0x33, !PT ;  /* 0x0000000cff05ac12 */ /* 0x000fca000f8e33ff */
[----:B------:R-:W-:Y:S02]  /*03e0*/  IMAD.IADD R12, R12, 0x1, R5 ;  /* 0x000000010c0c7824 */ /* 0x000fe400078e0205 */
[----:B------:R-:W-:-:S03]  /*03f0*/  IMAD.U32 R5, RZ, RZ, UR15 ;  /* 0x0000000fff057e24 */ /* 0x000fc6000f8e00ff */
[C---:B------:R-:W-:Y:S01]  /*0400*/  LOP3.LUT R4, R12.reuse, 0x3, RZ, 0xc0, !PT ;  /* 0x000000030c047812 */ /* 0x040fe200078ec0ff */
[----:B------:R-:W-:Y:S01]  /*0410*/  IMAD R5, R5, UR14, RZ ;  /* 0x0000000e05057c24 */ /* 0x000fe2000f8e02ff */
[----:B------:R-:W-:Y:S02]  /*0420*/  ISETP.GE.U32.AND P0, PT, R12, 0x3, PT ;  /* 0x000000030c00780c */ /* 0x000fe40003f06070 */
[----:B------:R-:W-:-:S13]  /*0430*/  ISETP.NE.AND P1, PT, R4, 0x3, PT ;  /* 0x000000030400780c */ /* 0x000fda0003f25270 */
[----:B------:R-:W-:Y:S05]  /*0440*/  @!P1 BRA `(.L_x_56) ;  /* 0x0000000000989947 */ /* 0x000fea0003800000 */
[C---:B------:R-:W-:Y:S01]  /*0450*/  IMAD.WIDE.U32 R10, R0.reuse, 0x8, R10 ;  /* 0x00000008000a7825 */ /* 0x040fe200078e000a */
[----:B------:R-:W-:-:S03]  /*0460*/  LEA R7, R0, UR4, 0x3 ;  /* 0x0000000400077c11 */ /* 0x000fc6000f8e18ff */
[----:B------:R-:W-:Y:S01]  /*0470*/  VIADD R12, R12, 0x1 ;  /* 0x000000010c0c7836 */ /* 0x000fe20000000000 */
[----:B------:R-:W-:Y:S01]  /*0480*/  IADD3 R22, P1, PT, R10, UR16, RZ ;  /* 0x000000100a167c10 */ /* 0x000fe2000ff3e0ff */
[----:B------:R-:W-:-:S03]  /*0490*/  IMAD.U32 R13, RZ, RZ, UR14 ;  /* 0x0000000eff0d7e24 */ /* 0x000fc6000f8e00ff */
[----:B------:R-:W-:Y:S01]  /*04a0*/  LOP3.LUT R15, R12, 0x3, RZ, 0xc0, !PT ;  /* 0x000000030c0f7812 */ /* 0x000fe200078ec0ff */
[----:B------:R-:W-:Y:S01]  /*04b0*/  IMAD.WIDE R12, R13, 0x8, RZ ;  /* 0x000000080d0c7825 */ /* 0x000fe200078e02ff */
[----:B------:R-:W-:-:S03]  /*04c0*/  IADD3.X R23, PT, PT, R11, UR17, RZ, P1, !PT ;  /* 0x000000110b177c10 */ /* 0x000fc60008ffe4ff */
[----:B------:R-:W-:-:S04]  /*04d0*/  IMAD.WIDE R10, R5, 0x8, RZ ;  /* 0x00000008050a7825 */ /* 0x000fc800078e02ff */
[----:B------:R-:W-:Y:S02]  /*04e0*/  IMAD R6, R15, UR12, R0 ;  /* 0x0000000c0f067c24 */ /* 0x000fe4000f8e0200 */
[----:B------:R-:W-:-:S07]  /*04f0*/  IMAD.MOV R4, RZ, RZ, -R15 ;  /* 0x000000ffff047224 */ /* 0x000fce00078e0a0f */
.L_x_57:
[CC--:B------:R-:W-:Y:S01]  /*0500*/  IADD3 R14, P1, PT, -R12.reuse, R22.reuse, RZ ;  /* 0x000000160c0e7210 */ /* 0x0c0fe20007f3e1ff */
[----:B------:R-:W2:Y:S01]  /*0510*/  LDG.E.64 R24, desc[UR10][R22.64] ;  /* 0x0000000a16187981 */ /* 0x000ea2000c1e1b00 */
[----:B------:R-:W-:-:S03]  /*0520*/  IADD3 R16, P2, PT, R12, R22, RZ ;  /* 0x000000160c107210 */ /* 0x000fc60007f5e0ff */
[----:B------:R-:W-:Y:S01]  /*0530*/  IMAD.X R15, R23, 0x1, ~R13, P1 ;  /* 0x00000001170f7824 */ /* 0x000fe200008e0e0d */
[----:B------:R-:W-:Y:S02]  /*0540*/  IADD3.X R17, PT, PT, R13, R23, RZ, P2, !PT ;  /* 0x000000170d117210 */ /* 0x000fe400017fe4ff */
[----:B------:R-:W-:-:S03]  /*0550*/  IADD3 R18, P1, PT, -R10, R22, RZ ;  /* 0x000000160a127210 */ /* 0x000fc60007f3e1ff */
[----:B------:R-:W3:Y:S02]  /*0560*/  LDG.E.64 R14, desc[UR10][R14.64] ;  /* 0x0000000a0e0e7981 */ /* 0x000ee4000c1e1b00 */
[----:B------:R-:W-:Y:S02]  /*0570*/  IMAD.X R19, R23, 0x1, ~R11, P1 ;  /* 0x0000000117137824 */ /* 0x000fe400008e0e0b */
[----:B------:R-:W3:Y:S01]  /*0580*/  LDG.E.64 R16, desc[UR10][R16.64] ;  /* 0x0000000a10107981 */ /* 0x000ee2000c1e1b00 */
[----:B------:R-:W-:-:S03]  /*0590*/  IADD3 R20, P1, PT, R10, R22, RZ ;  /* 0x000000160a147210 */ /* 0x000fc60007f3e0ff */
[----:B------:R-:W4:Y:S02]  /*05a0*/  LDG.E.64 R18, desc[UR10][R18.64] ;  /* 0x0000000a12127981 */ /* 0x000f24000c1e1b00 */
[----:B------:R-:W-:-:S06]  /*05b0*/  IMAD.X R21, R11, 0x1, R23, P1 ;  /* 0x000000010b157824 */ /* 0x000fcc00008e0617 */
[----:B------:R-:W5:Y:S01]  /*05c0*/  LDG.E.64 R20, desc[UR10][R20.64] ;  /* 0x0000000a14147981 */ /* 0x000f62000c1e1b00 */
[----:B------:R-:W-:-:S05]  /*05d0*/  VIADD R4, R4, 0x1 ;  /* 0x0000000104047836 */ /* 0x000fca0000000000 */
[----:B------:R-:W-:Y:S01]  /*05e0*/  ISETP.NE.AND P1, PT, R4, RZ, PT ;  /* 0x000000ff0400720c */ /* 0x000fe20003f25270 */
[----:B---3--:R-:W-:Y:S01]  /*05f0*/  DADD R26, R14, R16 ;  /* 0x000000000e1a7229 */ /* 0x008fe20000000010 */
[----:B------:R-:W-:-:S07]  /*0600*/  IMAD.U32 R16, RZ, RZ, UR8 ;  /* 0x00000008ff107e24 */ /* 0x000fce000f8e00ff */
[----:B----4-:R-:W-:Y:S01]  /*0610*/  DADD R26, R26, R18 ;  /* 0x000000001a1a7229 */ /* 0x010fe20000000012 */
[----:B------:R-:W0:Y:S01]  /*0620*/  LDC R14, c[0x0][0x360] ;  /* 0x0000d800ff0e7b82 */ /* 0x000e220000000800 */
[----:B------:R-:W-:-:S06]  /*0630*/  LEA R15, R16, R7, 0x3 ;  /* 0x00000007100f7211 */ /* 0x000fcc00078e18ff */
[----:B-----5:R-:W-:Y:S01]  /*0640*/  DADD R26, R26, R20 ;  /* 0x000000001a1a7229 */ /* 0x020fe20000000014 */
[----:B------:R-:W1:Y:S01]  /*0650*/  LDC R17, c[0x0][0x360] ;  /* 0x0000d800ff117b82 */ /* 0x000e620000000800 */
[----:B--2---:R0:W-:Y:S05]  /*0660*/  STS.64 [R7], R24 ;  /* 0x0000001807007388 */ /* 0x0041ea0000000a00 */
[----:B------:R2:W-:Y:S01]  /*0670*/  STS.64 [R15], R26 ;  /* 0x0000001a0f007388 */ /* 0x0005e20000000a00 */
[----:B0-----:R-:W-:Y:S02]  /*0680*/  IMAD R7, R14, 0x8, R7 ;  /* 0x000000080e077824 */ /* 0x001fe400078e0207 */
[----:B-1----:R-:W-:Y:S01]  /*0690*/  IMAD.WIDE.U32 R22, R17, 0x8, R22 ;  /* 0x0000000811167825 */ /* 0x002fe200078e0016 */
[----:B--2---:R-:W-:Y:S06]  /*06a0*/  @P1 BRA `(.L_x_57) ;  /* 0xfffffffc00941947 */ /* 0x004fec000383ffff */
.L_x_56:
[----:B------:R-:W-:Y:S05]  /*06b0*/  BSYNC.RECONVERGENT B1 ;  /* 0x0000000000017941 */ /* 0x000fea0003800200 */
.L_x_55:
[----:B------:R-:W-:Y:S05]  /*06c0*/  @!P0 BRA `(.L_x_54) ;  /* 0x0000000400708947 */ /* 0x000fea0003800000 */
[----:B------:R-:W0:Y:S02]  /*06d0*/  LDC R4, c[0x0][0x360] ;  /* 0x0000d800ff047b82 */ /* 0x000e240000000800 */
[----:B0-----:R-:W-:-:S07]  /*06e0*/  IMAD.SHL.U32 R4, R4, 0x8, RZ ;  /* 0x0000000804047824 */ /* 0x001fce00078e00ff */
.L_x_58:
[C---:B------:R-:W-:Y:S01]  /*06f0*/  IADD3 R27, PT, PT, R6.reuse, -UR14, RZ ;  /* 0x8000000e061b7c10 */ /* 0x040fe2000fffe0ff */
[C---:B0-----:R-:W-:Y:S02]  /*0700*/  VIADD R13, R6.reuse, UR14 ;  /* 0x0000000e060d7c36 */ /* 0x041fe40008000000 */
[----:B------:R-:W-:Y:S02]  /*0710*/  IMAD.IADD R15, R6, 0x1, -R5 ;  /* 0x00000001060f7824 */ /* 0x000fe400078e0a05 */
[----:B------:R-:W-:-:S04]  /*0720*/  IMAD.WIDE R26, R27, 0x8, R8 ;  /* 0x000000081b1a7825 */ /* 0x000fc800078e0208 */
[--C-:B------:R-:W-:Y:S01]  /*0730*/  IMAD.WIDE R12, R13, 0x8, R8.reuse ;  /* 0x000000080d0c7825 */ /* 0x100fe200078e0208 */
[----:B------:R-:W2:Y:S04]  /*0740*/  LDG.E.64 R22, desc[UR10][R26.64] ;  /* 0x0000000a1a167981 */ /* 0x000ea8000c1e1b00 */
[----:B------:R-:W2:Y:S01]  /*0750*/  LDG.E.64 R16, desc[UR10][R12.64] ;  /* 0x0000000a0c107981 */ /* 0x000ea2000c1e1b00 */
[----:B------:R-:W-:-:S04]  /*0760*/  IMAD.WIDE R14, R15, 0x8, R8 ;  /* 0x000000080f0e7825 */ /* 0x000fc800078e0208 */
[----:B------:R-:W-:Y:S01]  /*0770*/  IMAD.IADD R11, R5, 0x1, R6 ;  /* 0x00000001050b7824 */ /* 0x000fe200078e0206 */
[----:B------:R-:W3:Y:S01]  /*0780*/  LDG.E.64 R20, desc[UR10][R14.64] ;  /* 0x0000000a0e147981 */ /* 0x000ee2000c1e1b00 */
[----:B------:R-:W-:-:S04]  /*0790*/  IMAD.WIDE.U32 R18, R6, 0x8, R8 ;  /* 0x0000000806127825 */ /* 0x000fc800078e0008 */
[----:B------:R-:W-:Y:S02]  /*07a0*/  IMAD.WIDE R10, R11, 0x8, R8 ;  /* 0x000000080b0a7825 */ /* 0x000fe400078e0208 */
[----:B------:R-:W4:Y:S04]  /*07b0*/  LDG.E.64 R18, desc[UR10][R18.64] ;  /* 0x0000000a12127981 */ /* 0x000f28000c1e1b00 */
[----:B------:R-:W5:Y:S01]  /*07c0*/  LDG.E.64 R24, desc[UR10][R10.64] ;  /* 0x0000000a0a187981 */ /* 0x000f62000c1e1b00 */
[----:B--2---:R-:W-:-:S08]  /*07d0*/  DADD R16, R22, R16 ;  /* 0x0000000016107229 */ /* 0x004fd00000000010 */
[----:B---3--:R-:W-:Y:S01]  /*07e0*/  DADD R20, R16, R20 ;  /* 0x0000000010147229 */ /* 0x008fe20000000014 */
[----:B------:R-:W-:-:S04]  /*07f0*/  IADD3 R16, P0, PT, R4, R26, RZ ;  /* 0x0000001a04107210 */ /* 0x000fc80007f1e0ff */
[----:B------:R-:W-:Y:S02]  /*0800*/  IADD3.X R17, PT, PT, RZ, R27, RZ, P0, !PT ;  /* 0x0000001bff117210 */ /* 0x000fe400007fe4ff */
[----:B------:R-:W-:Y:S02]  /*0810*/  IADD3 R12, P0, PT, R4, R12, RZ ;  /* 0x0000000c040c7210 */ /* 0x000fe40007f1e0ff */
[----:B------:R-:W-:-:S03]  /*0820*/  LEA R23, R6, UR4, 0x3 ;  /* 0x0000000406177c11 */ /* 0x000fc6000f8e18ff */
[----:B------:R-:W-:Y:S01]  /*0830*/  IMAD.X R13, RZ, RZ, R13, P0 ;  /* 0x000000ffff0d7224 */ /* 0x000fe200000e060d */
[----:B-----5:R-:W-:Y:S01]  /*0840*/  DADD R24, R20, R24 ;  /* 0x0000000014187229 */ /* 0x020fe20000000018 */
[----:B----4-:R0:W-:Y:S04]  /*0850*/  STS.64 [R23], R18 ;  /* 0x0000001217007388 */ /* 0x0101e80000000a00 */
[----:B------:R-:W2:Y:S04]  /*0860*/  LDG.E.64 R20, desc[UR10][R12.64] ;  /* 0x0000000a0c147981 */ /* 0x000ea8000c1e1b00 */
[----:B0-----:R-:W2:Y:S01]  /*0870*/  LDG.E.64 R18, desc[UR10][R16.64] ;  /* 0x0000000a10127981 */ /* 0x001ea2000c1e1b00 */
[----:B------:R-:W-:-:S02]  /*0880*/  IADD3 R14, P0, PT, R4, R14, RZ ;  /* 0x0000000e040e7210 */ /* 0x000fc40007f1e0ff */
[----:B------:R-:W-:Y:S02]  /*0890*/  LEA R7, R6, UR6, 0x3 ;  /* 0x0000000606077c11 */ /* 0x000fe4000f8e18ff */
[----:B------:R-:W-:Y:S02]  /*08a0*/  IADD3.X R15, PT, PT, RZ, R15, RZ, P0, !PT ;  /* 0x0000000fff0f7210 */ /* 0x000fe400007fe4ff */
[C---:B------:R-:W-:Y:S01]  /*08b0*/  IADD3 R22, P0, PT, R4.reuse, R10, RZ ;  /* 0x0000000a04167210 */ /* 0x040fe20007f1e0ff */
[----:B------:R0:W-:Y:S02]  /*08c0*/  STS.64 [R7], R24 ;  /* 0x0000001807007388 */ /* 0x0001e40000000a00 */
[----:B0-----:R-:W-:Y:S02]  /*08d0*/  IMAD.IADD R25, R4, 0x1, R23 ;  /* 0x0000000104197824 */ /* 0x001fe400078e0217 */
[----:B------:R-:W-:-:S05]  /*08e0*/  IMAD.X R23, RZ, RZ, R11, P0 ;  /* 0x000000ffff177224 */ /* 0x000fca00000e060b */
[----:B------:R-:W3:Y:S01]  /*08f0*/  LDG.E.64 R10, desc[UR10][R22.64] ;  /* 0x0000000a160a7981 */ /* 0x000ee2000c1e1b00 */
[----:B--2---:R-:W-:-:S03]  /*0900*/  DADD R20, R18, R20 ;  /* 0x0000000012147229 */ /* 0x004fc60000000014 */
[----:B------:R-:W2:Y:S01]  /*0910*/  LDG.E.64 R18, desc[UR10][R14.64] ;  /* 0x0000000a0e127981 */ /* 0x000ea2000c1e1b00 */
[C---:B------:R-:W-:Y:S02]  /*0920*/  IADD3 R16, P0, PT, R4.reuse, R16, RZ ;  /* 0x0000001004107210 */ /* 0x040fe40007f1e0ff */
[----:B------:R-:W-:-:S03]  /*0930*/  IADD3 R12, P1, PT, R4, R12, RZ ;  /* 0x0000000c040c7210 */ /* 0x000fc60007f3e0ff */
[----:B------:R-:W-:Y:S02]  /*0940*/  IMAD.X R17, RZ, RZ, R17, P0 ;  /* 0x000000ffff117224 */ /* 0x000fe400000e0611 */
[----:B------:R-:W-:Y:S01]  /*0950*/  IMAD.X R13, RZ, RZ, R13, P1 ;  /* 0x000000ffff0d7224 */ /* 0x000fe200008e060d */
[----:B--2---:R-:W-:Y:S02]  /*0960*/  DADD R18, R20, R18 ;  /* 0x0000000014127229 */ /* 0x004fe40000000012 */
[----:B------:R-:W2:Y:S06]  /*0970*/  LDG.E.64 R20, desc[UR10][R16.64] ;  /* 0x0000000a10147981 */ /* 0x000eac000c1e1b00 */
[----:B---3--:R-:W-:-:S02]  /*0980*/  DADD R10, R18, R10 ;  /* 0x00000000120a7229 */ /* 0x008fc4000000000a */
[----:B------:R-:W2:Y:S01]  /*0990*/  LDG.E.64 R18, desc[UR10][R12.64] ;  /* 0x0000000a0c127981 */ /* 0x000ea2000c1e1b00 */
[----:B------:R-:W-:-:S04]  /*09a0*/  IADD3 R14, P0, PT, R4, R14, RZ ;  /* 0x0000000e040e7210 */ /* 0x000fc80007f1e0ff */
[----:B------:R-:W-:Y:S01]  /*09b0*/  IADD3.X R15, PT, PT, RZ, R15, RZ, P0, !PT ;  /* 0x0000000fff0f7210 */ /* 0x000fe200007fe4ff */
[----:B------:R-:W-:-:S04]  /*09c0*/  VIADD R27, R6, UR12 ;  /* 0x0000000c061b7c36 */ /* 0x000fc80008000000 */
[----:B------:R-:W-:-:S06]  /*09d0*/  IMAD.WIDE.U32 R28, R27, 0x8, R8 ;  /* 0x000000081b1c7825 */ /* 0x000fcc00078e0008 */
[----:B------:R-:W3:Y:S01]  /*09e0*/  LDG.E.64 R28, desc[UR10][R28.64] ;  /* 0x0000000a1c1c7981 */ /* 0x000ee2000c1e1b00 */
[----:B--2---:R-:W-:-:S03]  /*09f0*/  DADD R18, R20, R18 ;  /* 0x0000000014127229 */ /* 0x004fc60000000012 */
[----:B------:R-:W2:Y:S01]  /*0a00*/  LDG.E.64 R20, desc[UR10][R14.64] ;  /* 0x0000000a0e147981 */ /* 0x000ea2000c1e1b00 */
[----:B------:R-:W-:-:S05]  /*0a10*/  IADD3 R22, P0, PT, R4, R22, RZ ;  /* 0x0000001604167210 */ /* 0x000fca0007f1e0ff */
[----:B------:R-:W-:Y:S01]  /*0a20*/  IMAD.X R23, RZ, RZ, R23, P0 ;  /* 0x000000ffff177224 */ /* 0x000fe200000e0617 */
[C---:B------:R-:W-:Y:S02]  /*0a30*/  IADD3 R6, P0, PT, R4.reuse, R16, RZ ;  /* 0x0000001004067210 */ /* 0x040fe40007f1e0ff */
[----:B------:R-:W-:Y:S01]  /*0a40*/  IADD3 R12, P1, PT, R4, R12, RZ ;  /* 0x0000000c040c7210 */ /* 0x000fe20007f3e0ff */
[----:B---3--:R0:W-:Y:S03]  /*0a50*/  STS.64 [R25], R28 ;  /* 0x0000001c19007388 */ /* 0x0081e60000000a00 */
[----:B------:R-:W-:-:S06]  /*0a60*/  IADD3.X R13, PT, PT, RZ, R13, RZ, P1, !PT ;  /* 0x0000000dff0d7210 */ /* 0x000fcc0000ffe4ff */
[----:B------:R-:W3:Y:S01]  /*0a70*/  LDG.E.64 R12, desc[UR10][R12.64] ;  /* 0x0000000a0c0c7981 */ /* 0x000ee2000c1e1b00 */
[----:B--2---:R-:W-:-:S03]  /*0a80*/  DADD R20, R18, R20 ;  /* 0x0000000012147229 */ /* 0x004fc60000000014 */
[----:B------:R-:W2:Y:S01]  /*0a90*/  LDG.E.64 R18, desc[UR10][R22.64] ;  /* 0x0000000a16127981 */ /* 0x000ea2000c1e1b00 */
[C---:B0-----:R-:W-:Y:S02]  /*0aa0*/  IMAD.IADD R29, R4.reuse, 0x1, R7 ;  /* 0x00000001041d7824 */ /* 0x041fe400078e0207 */
[----:B------:R-:W-:Y:S01]  /*0ab0*/  IMAD.X R7, RZ, RZ, R17, P0 ;  /* 0x000000ffff077224 */ /* 0x000fe200000e0611 */
[----:B------:R-:W-:-:S05]  /*0ac0*/  IADD3 R14, P0, PT, R4, R14, RZ ;  /* 0x0000000e040e7210 */ /* 0x000fca0007f1e0ff */
[----:B------:R-:W3:Y:S01]  /*0ad0*/  LDG.E.64 R6, desc[UR10][R6.64] ;  /* 0x0000000a06067981 */ /* 0x000ee2000c1e1b00 */
[----:B------:R-:W-:-:S03]  /*0ae0*/  IMAD.X R15, RZ, RZ, R15, P0 ;  /* 0x000000ffff0f7224 */ /* 0x000fc600000e060f */
[----:B------:R0:W-:Y:S01]  /*0af0*/  STS.64 [R29], R10 ;  /* 0x0000000a1d007388 */ /* 0x0001e20000000a00 */
[----:B------:R-:W-:-:S03]  /*0b00*/  VIADD R27, R27, UR12 ;  /* 0x0000000c1b1b7c36 */ /* 0x000fc60008000000 */
[----:B------:R-:W4:Y:S01]  /*0b10*/  LDG.E.64 R14, desc[UR10][R14.64] ;  /* 0x0000000a0e0e7981 */ /* 0x000f22000c1e1b00 */
[C---:B------:R-:W-:Y:S01]  /*0b20*/  IMAD.WIDE.U32 R16, R27.reuse, 0x8, R8 ;  /* 0x000000081b107825 */ /* 0x040fe200078e0008 */
[----:B------:R-:W-:-:S05]  /*0b30*/  IADD3 R27, PT, PT, R27, UR12, RZ ;  /* 0x0000000c1b1b7c10 */ /* 0x000fca000fffe0ff */
[----:B------:R-:W5:Y:S01]  /*0b40*/  LDG.E.64 R16, desc[UR10][R16.64] ;  /* 0x0000000a10107981 */ /* 0x000f62000c1e1b00 */
[----:B0-----:R-:W-:-:S05]  /*0b50*/  IADD3 R10, P0, PT, R4, R22, RZ ;  /* 0x00000016040a7210 */ /* 0x001fca0007f1e0ff */
[----:B------:R-:W-:-:S06]  /*0b60*/  IMAD.X R11, RZ, RZ, R23, P0 ;  /* 0x000000ffff0b7224 */ /* 0x000fcc00000e0617 */
[----:B------:R-:W5:Y:S01]  /*0b70*/  LDG.E.64 R10, desc[UR10][R10.64] ;  /* 0x0000000a0a0a7981 */ /* 0x000f62000c1e1b00 */
[----:B--2---:R-:W-:Y:S01]  /*0b80*/  DADD R18, R20, R18 ;  /* 0x0000000014127229 */ /* 0x004fe20000000012 */
[----:B------:R-:W-:-:S06]  /*0b90*/  IMAD.WIDE.U32 R20, R27, 0x8, R8 ;  /* 0x000000081b147825 */ /* 0x000fcc00078e0008 */
[----:B------:R-:W2:Y:S01]  /*0ba0*/  LDG.E.64 R20, desc[UR10][R20.64] ;  /* 0x0000000a14147981 */ /* 0x000ea2000c1e1b00 */
[----:B---3--:R-:W-:Y:S01]  /*0bb0*/  DADD R6, R6, R12 ;  /* 0x0000000006067229 */ /* 0x008fe2000000000c */
[C---:B------:R-:W-:Y:S02]  /*0bc0*/  IMAD.IADD R25, R4.reuse, 0x1, R25 ;  /* 0x0000000104197824 */ /* 0x040fe400078e0219 */
[----:B------:R-:W-:-:S05]  /*0bd0*/  IMAD.IADD R29, R4, 0x1, R29 ;  /* 0x00000001041d7824 */ /* 0x000fca00078e021d */
[----:B----4-:R-:W-:Y:S01]  /*0be0*/  DADD R6, R6, R14 ;  /* 0x0000000006067229 */ /* 0x010fe2000000000e */
[C---:B------:R-:W-:Y:S01]  /*0bf0*/  IADD3 R15, PT, PT, R4.reuse, R29, RZ ;  /* 0x0000001d040f7210 */ /* 0x040fe20007ffe0ff */
[----:B-----5:R0:W-:Y:S04]  /*0c00*/  STS.64 [R25], R16 ;  /* 0x0000001019007388 */ /* 0x0201e80000000a00 */
[----:B------:R0:W-:Y:S02]  /*0c10*/  STS.64 [R29], R18 ;  /* 0x000000121d007388 */ /* 0x0001e40000000a00 */
[----:B------:R-:W-:Y:S01]  /*0c20*/  DADD R12, R6, R10 ;  /* 0x00000000060c7229 */ /* 0x000fe2000000000a */
[----:B------:R-:W-:Y:S02]  /*0c30*/  IMAD.IADD R7, R4, 0x1, R25 ;  /* 0x0000000104077824 */ /* 0x000fe400078e0219 */
[----:B------:R-:W-:-:S05]  /*0c40*/  VIADD R6, R27, UR12 ;  /* 0x0000000c1b067c36 */ /* 0x000fca0008000000 */
[----:B------:R-:W-:Y:S01]  /*0c50*/  ISETP.GE.AND P0, PT, R6, UR8, PT ;  /* 0x0000000806007c0c */ /* 0x000fe2000bf06270 */
[----:B--2---:R0:W-:Y:S04]  /*0c60*/  STS.64 [R7], R20 ;  /* 0x0000001407007388 */ /* 0x0041e80000000a00 */
[----:B------:R0:W-:Y:S08]  /*0c70*/  STS.64 [R15], R12 ;  /* 0x0000000c0f007388 */ /* 0x0001f00000000a00 */
[----:B------:R-:W-:Y:S05]  /*0c80*/  @!P0 BRA `(.L_x_58) ;  /* 0xfffffff800988947 */ /* 0x000fea000383ffff */
.L_x_54:
[----:B------:R-:W-:Y:S05]  /*0c90*/  BSYNC.RECONVERGENT B0 ;  /* 0x0000000000007941 */ /* 0x000fea0003800200 */
.L_x_53:
[----:B------:R-:W-:Y:S01]  /*0ca0*/  BAR.SYNC.DEFER_BLOCKING 0x0 ;  /* 0x0000000000007b1d */ /* 0x000fe20000010000 */
[----:B------:R-:W-:Y:S01]  /*0cb0*/  UIADD3 UR7, UPT, UPT, UR8, -0x1, URZ ;  /* 0xffffffff08077890 */ /* 0x000fe2000fffe0ff */
[----:B------:R-:W-:-:S05]  /*0cc0*/  VIADD R14, R0, 0x1 ;  /* 0x00000001000e7836 */ /* 0x000fca0000000000 */
[----:B------:R-:W-:-:S13]  /*0cd0*/  ISETP.GE.AND P0, PT, R14, UR7, PT ;  /* 0x000000070e007c0c */ /* 0x000fda000bf06270 */
[----:B------:R-:W-:Y:S05]  /*0ce0*/  @P0 EXIT ;  /* 0x000000000000094d */ /* 0x000fea0003800000 */
[----:B0-----:R-:W0:Y:S01]  /*0cf0*/  I2F.U32.RP R15, UR12 ;  /* 0x0000000c000f7d06 */ /* 0x001e220008209000 */
[----:B------:R-:W1:Y:S01]  /*0d00*/  LDC.64 R18, c[0x0][0x390] ;  /* 0x0000e400ff127b82 */ /* 0x000e620000000a00 */
[----:B------:R-:W-:Y:S01]  /*0d10*/  IADD3 R12, PT, PT, R14, UR12, RZ ;  /* 0x0000000c0e0c7c10 */ /* 0x000fe2000fffe0ff */
[----:B------:R-:W2:Y:S05]  /*0d20*/  LDCU.64 UR18, c[0x0][0x388] ;  /* 0x00007100ff1277ac */ /* 0x000eaa0008000a00 */
[----:B0-----:R-:W0:Y:S01]  /*0d30*/  MUFU.RCP R15, R15 ;  /* 0x0000000f000f7308 */ /* 0x001e220000001000 */
[----:B------:R-:W-:Y:S02]  /*0d40*/  LOP3.LUT R16, RZ, R0, RZ, 0x33, !PT ;  /* 0x00000000ff107212 */ /* 0x000fe400078e33ff */
[----:B------:R-:W-:Y:S01]  /*0d50*/  VIMNMX.U32 R13, PT, PT, R12, UR7, !PT ;  /* 0x000000070c0d7c48 */ /* 0x000fe2000ffe0000 */
[----:B-1----:R-:W5:Y:S04]  /*0d60*/  LDG.E.64 R4, desc[UR10][R18.64] ;  /* 0x0000000a12047981 */ /* 0x002f68000c1e1b00 */
[----:B------:R-:W5:Y:S01]  /*0d70*/  LDG.E.64 R6, desc[UR10][R18.64+0x8] ;  /* 0x0000080a12067981 */ /* 0x000f62000c1e1b00 */
[----:B0-----:R-:W-:-:S03]  /*0d80*/  VIADD R17, R15, 0xffffffe ;  /* 0x0ffffffe0f117836 */ /* 0x001fc60000000000 */
[----:B------:R0:W5:Y:S01]  /*0d90*/  LDG.E.64 R10, desc[UR10][R18.64+0x10] ;  /* 0x0000100a120a7981 */ /* 0x000162000c1e1b00 */
[----:B------:R-:W-:Y:S01]  /*0da0*/  IADD3 R13, PT, PT, R13, -UR12, R16 ;  /* 0x8000000c0d0d7c10 */ /* 0x000fe2000fffe010 */
[----:B------:R-:W-:Y:S01]  /*0db0*/  IMAD.MOV.U32 R16, RZ, RZ, RZ ;  /* 0x000000ffff107224 */ /* 0x000fe200078e00ff */
[----:B------:R-:W-:Y:S01]  /*0dc0*/  ISETP.NE.U32.AND P3, PT, RZ, UR12, PT ;  /* 0x0000000cff007c0c */ /* 0x000fe2000bf65070 */
[----:B------:R-:W-:Y:S01]  /*0dd0*/  UIMAD UR5, UR15, UR14, URZ ;  /* 0x0000000e0f0572a4 */ /* 0x000fe2000f8e02ff */
[----:B------:R-:W0:Y:S01]  /*0de0*/  F2I.FTZ.U32.TRUNC.NTZ R17, R17 ;  /* 0x0000001100117305 */ /* 0x000e22000021f000 */
[C---:B------:R-:W-:Y:S01]  /*0df0*/  ISETP.NE.AND P0, PT, R13.reuse, RZ, PT ;  /* 0x000000ff0d00720c */ /* 0x040fe20003f05270 */
[----:B------:R-:W-:Y:S01]  /*0e00*/  VIADD R15, R13, 0xffffffff ;  /* 0xffffffff0d0f7836 */ /* 0x000fe20000000000 */
[----:B------:R-:W-:Y:S01]  /*0e10*/  UIADD3 UR8, UPT, UPT, UR5, UR14, URZ ;  /* 0x0000000e05087290 */ /* 0x000fe2000fffe0ff */
[----:B------:R-:W-:Y:S01]  /*0e20*/  BSSY.RECONVERGENT B0, `(.L_x_59) ;  /* 0x0000043000007945 */ /* 0x000fe20003800200 */
[----:B------:R-:W-:-:S09]  /*0e30*/  UIADD3 UR9, UPT, UPT, -UR5, UR14, URZ ;  /* 0x0000000e05097290 */ /* 0x000fd2000fffe1ff */
[----:B------:R-:W-:Y:S01]  /*0e40*/  @!P0 IADD3 R15, PT, PT, R13, RZ, RZ ;  /* 0x000000ff0d0f8210 */ /* 0x000fe20007ffe0ff */
[----:B0-----:R-:W-:Y:S01]  /*0e50*/  IMAD.MOV R19, RZ, RZ, -R17 ;  /* 0x000000ffff137224 */ /* 0x001fe200078e0a11 */
[----:B------:R-:W-:-:S03]  /*0e60*/  SEL R13, RZ, 0x1, !P0 ;  /* 0x00000001ff0d7807 */ /* 0x000fc60004000000 */
[----:B------:R-:W-:-:S04]  /*0e70*/  IMAD R19, R19, UR12, RZ ;  /* 0x0000000c13137c24 */ /* 0x000fc8000f8e02ff */
[----:B------:R-:W-:-:S06]  /*0e80*/  IMAD.HI.U32 R16, R17, R19, R16 ;  /* 0x0000001311107227 */ /* 0x000fcc00078e0010 */
[----:B------:R-:W-:-:S04]  /*0e90*/  IMAD.HI.U32 R16, R16, R15, RZ ;  /* 0x0000000f10107227 */ /* 0x000fc800078e00ff */
[----:B------:R-:W-:-:S04]  /*0ea0*/  IMAD.MOV R18, RZ, RZ, -R16 ;  /* 0x000000ffff127224 */ /* 0x000fc800078e0a10 */
[----:B------:R-:W-:-:S05]  /*0eb0*/  IMAD R15, R18, UR12, R15 ;  /* 0x0000000c120f7c24 */ /* 0x000fca000f8e020f */
[----:B------:R-:W-:-:S13]  /*0ec0*/  ISETP.GE.U32.AND P1, PT, R15, UR12, PT ;  /* 0x0000000c0f007c0c */ /* 0x000fda000bf26070 */
[----:B------:R-:W-:Y:S02]  /*0ed0*/  @P1 VIADD R15, R15, -UR12 ;  /* 0x8000000c0f0f1c36 */ /* 0x000fe40008000000 */
[----:B------:R-:W-:-:S03]  /*0ee0*/  @P1 VIADD R16, R16, 0x1 ;  /* 0x0000000110101836 */ /* 0x000fc60000000000 */
[----:B------:R-:W-:-:S13]  /*0ef0*/  ISETP.GE.U32.AND P2, PT, R15, UR12, PT ;  /* 0x0000000c0f007c0c */ /* 0x000fda000bf46070 */
[----:B------:R-:W-:Y:S02]  /*0f00*/  @P2 IADD3 R16, PT, PT, R16, 0x1, RZ ;  /* 0x0000000110102810 */ /* 0x000fe40007ffe0ff */
[----:B------:R-:W-:-:S05]  /*0f10*/  @!P3 LOP3.LUT R16, RZ, UR12, RZ, 0x33, !PT ;  /* 0x0000000cff10bc12 */ /* 0x000fca000f8e33ff */
[----:B------:R-:W-:-:S05]  /*0f20*/  IMAD.IADD R13, R13, 0x1, R16 ;  /* 0x000000010d0d7824 */ /* 0x000fca00078e0210 */
[C---:B------:R-:W-:Y:S02]  /*0f30*/  LOP3.LUT R15, R13.reuse, 0x1, RZ, 0xc0, !PT ;  /* 0x000000010d0f7812 */ /* 0x040fe400078ec0ff */
[----:B------:R-:W-:Y:S02]  /*0f40*/  ISETP.NE.AND P0, PT, R13, RZ, PT ;  /* 0x000000ff0d00720c */ /* 0x000fe40003f05270 */
[----:B------:R-:W-:-:S13]  /*0f50*/  ISETP.NE.U32.AND P1, PT, R15, 0x1, PT ;  /* 0x000000010f00780c */ /* 0x000fda0003f25070 */
[----:B--2---:R-:W-:Y:S05]  /*0f60*/  @!P1 BRA `(.L_x_60) ;  /* 0x0000000000b89947 */ /* 0x004fea0003800000 */
[----:B------:R-:W-:Y:S01]  /*0f70*/  IMAD.U32 R16, RZ, RZ, UR5 ;  /* 0x00000005ff107e24 */ /* 0x000fe2000f8e00ff */
[----:B------:R-:W-:Y:S01]  /*0f80*/  IADD3 R13, P1, PT, R0, UR5, RZ ;  /* 0x00000005000d7c10 */ /* 0x000fe2000ff3e0ff */
[C---:B------:R-:W-:Y:S01]  /*0f90*/  VIADD R23, R14.reuse, UR9 ;  /* 0x000000090e177c36 */ /* 0x040fe20008000000 */
[----:B------:R-:W-:Y:S01]  /*0fa0*/  IADD3 R25, PT, PT, R14, -UR8, RZ ;  /* 0x800000080e197c10 */ /* 0x000fe2000fffe0ff */
[----:B------:R-:W-:Y:S01]  /*0fb0*/  USHF.R.S32.HI UR13, URZ, 0x1f, UR14 ;  /* 0x0000001fff0d7899 */ /* 0x000fe2000801140e */
[----:B------:R-:W-:Y:S01]  /*0fc0*/  LEA.HI.X.SX32 R16, R16, RZ, 0x1, P1 ;  /* 0x000000ff10107211 */ /* 0x000fe200008f0eff */
[--C-:B------:R-:W-:Y:S01]  /*0fd0*/  IMAD.WIDE R22, R23, 0x8, R8.reuse ;  /* 0x0000000817167825 */ /* 0x100fe200078e0208 */
[----:B------:R-:W-:Y:S01]  /*0fe0*/  IADD3 R15, P1, PT, R13, -UR14, RZ ;  /* 0x8000000e0d0f7c10 */ /* 0x000fe2000ff3e0ff */
[----:B------:R-:W0:Y:S02]  /*0ff0*/  LDCU.64 UR16, c[0x0][0x388] ;  /* 0x00007100ff1077ac */ /* 0x000e240008000a00 */
[----:B------:R-:W-:Y:S01]  /*1000*/  IMAD.WIDE R24, R25, 0x8, R8 ;  /* 0x0000000819187825 */ /* 0x000fe200078e0208 */
[----:B------:R-:W-:Y:S01]  /*1010*/  IADD3.X R14, PT, PT, R16, ~UR13, RZ, P1, !PT ;  /* 0x8000000d100e7c10 */ /* 0x000fe20008ffe4ff */
[----:B------:R-:W2:Y:S01]  /*1020*/  LDG.E.64 R22, desc[UR10][R22.64] ;  /* 0x0000000a16167981 */ /* 0x000ea2000c1e1b00 */
[----:B------:R-:W-:-:S03]  /*1030*/  LEA R20, P1, R15, R8, 0x3 ;  /* 0x000000080f147211 */ /* 0x000fc600078218ff */
[----:B------:R-:W2:Y:S01]  /*1040*/  LDG.E.64 R24, desc[UR10][R24.64] ;  /* 0x0000000a18187981 */ /* 0x000ea2000c1e1b00 */
[----:B------:R-:W-:Y:S02]  /*1050*/  LEA.HI.X R21, R15, R9, R14, 0x3, P1 ;  /* 0x000000090f157211 */ /* 0x000fe400008f1c0e */
[----:B------:R-:W-:-:S04]  /*1060*/  IADD3 R13, P2, PT, R13, UR14, RZ ;  /* 0x0000000e0d0d7c10 */ /* 0x000fc8000ff5e0ff */
[----:B------:R-:W-:Y:S01]  /*1070*/  IADD3.X R14, PT, PT, R16, UR13, RZ, P2, !PT ;  /* 0x0000000d100e7c10 */ /* 0x000fe200097fe4ff */
[----:B------:R-:W3:Y:S01]  /*1080*/  LDG.E.64 R20, desc[UR10][R20.64+0x8] ;  /* 0x0000080a14147981 */ /* 0x000ee2000c1e1b00 */
[----:B------:R-:W-:-:S04]  /*1090*/  LEA R18, P1, R13, R8, 0x3 ;  /* 0x000000080d127211 */ /* 0x000fc800078218ff */
[----:B------:R-:W-:-:S06]  /*10a0*/  LEA.HI.X R19, R13, R9, R14, 0x3, P1 ;  /* 0x000000090d137211 */ /* 0x000fcc00008f1c0e */
[----:B------:R-:W4:Y:S01]  /*10b0*/  LDG.E.64 R18, desc[UR10][R18.64+0x8] ;  /* 0x0000080a12127981 */ /* 0x000f22000c1e1b00 */
[----:B------:R-:W-:-:S05]  /*10c0*/  IADD3 R13, P1, PT, R0, R3, RZ ;  /* 0x00000003000d7210 */ /* 0x000fca0007f3e0ff */
[----:B------:R-:W-:Y:S01]  /*10d0*/  IMAD.X R14, RZ, RZ, R2, P1 ;  /* 0x000000ffff0e7224 */ /* 0x000fe200008e0602 */
[----:B0-----:R-:W-:-:S04]  /*10e0*/  LEA R16, P1, R13, UR16, 0x3 ;  /* 0x000000100d107c11 */ /* 0x001fc8000f8218ff */
[----:B------:R-:W-:-:S05]  /*10f0*/  LEA.HI.X R17, R13, UR17, R14, 0x3, P1 ;  /* 0x000000110d117c11 */ /* 0x000fca00088f1c0e */
[----:B------:R-:W4:Y:S01]  /*1100*/  LDG.E.64 R14, desc[UR10][R16.64+0x8] ;  /* 0x0000080a100e7981 */ /* 0x000f22000c1e1b00 */
[C---:B------:R-:W-:Y:S02]  /*1110*/  LEA R13, R0.reuse, UR6, 0x3 ;  /* 0x00000006000d7c11 */ /* 0x040fe4000f8e18ff */
[----:B------:R-:W-:-:S03]  /*1120*/  LEA R0, R0, UR4, 0x3 ;  /* 0x0000000400007c11 */ /* 0x000fc6000f8e18ff */
[----:B------:R-:W-:Y:S01]  /*1130*/  LDS.64 R26, [R13] ;  /* 0x000000000d1a7984 */ /* 0x000fe20000000a00 */
[----:B--2---:R-:W-:-:S03]  /*1140*/  DADD R22, R24, R22 ;  /* 0x0000000018167229 */ /* 0x004fc60000000016 */
[----:B------:R-:W-:Y:S05]  /*1150*/  LDS.64 R24, [R0] ;  /* 0x0000000000187984 */ /* 0x000fea0000000a00 */
[----:B---3--:R-:W-:Y:S02]  /*1160*/  DADD R20, R22, R20 ;  /* 0x0000000016147229 */ /* 0x008fe40000000014 */
[----:B------:R-:W0:Y:S06]  /*1170*/  LDS.64 R22, [R13+0x8] ;  /* 0x000008000d167984 */ /* 0x000e2c0000000a00 */
[----:B----4-:R-:W-:-:S02]  /*1180*/  DADD R18, R20, R18 ;  /* 0x0000000014127229 */ /* 0x010fc40000000012 */
[----:B------:R-:W1:Y:S01]  /*1190*/  LDS.64 R20, [R0+0x10] ;  /* 0x0000100000147984 */ /* 0x000e620000000a00 */
[----:B0-----:R-:W-:-:S03]  /*11a0*/  DADD R22, R22, R24 ;  /* 0x0000000016167229 */ /* 0x001fc60000000018 */
[----:B------:R-:W0:Y:S05]  /*11b0*/  LDS.64 R24, [R0+0x8] ;  /* 0x0000080000187984 */ /* 0x000e2a0000000a00 */
[----:B-1----:R-:W-:Y:S02]  /*11c0*/  DADD R20, R22, R20 ;  /* 0x0000000016147229 */ /* 0x002fe40000000014 */
[----:B------:R-:W1:Y:S01]  /*11d0*/  LDS.64 R22, [R13+0x10] ;  /* 0x000010000d167984 */ /* 0x000e620000000a00 */
[----:B------:R-:W-:Y:S02]  /*11e0*/  DADD R18, R18, R26 ;  /* 0x0000000012127229 */ /* 0x000fe4000000001a */
[----:B0----5:R-:W-:-:S08]  /*11f0*/  DFMA R14, R4, R24, R14 ;  /* 0x00000018040e722b */ /* 0x021fd0000000000e */
[----:B------:R-:W-:Y:S02]  /*1200*/  DFMA R14, R6, R20, R14 ;  /* 0x00000014060e722b */ /* 0x000fe4000000000e */
[----:B-1----:R-:W-:-:S08]  /*1210*/  DADD R18, R18, R22 ;  /* 0x0000000012127229 */ /* 0x002fd00000000016 */
[----:B------:R-:W-:-:S07]  /*1220*/  DFMA R18, R10, R18, R14 ;  /* 0x000000120a12722b */ /* 0x000fce000000000e */
[----:B------:R0:W-:Y:S01]  /*1230*/  STG.E.64 desc[UR10][R16.64+0x8], R18 ;  /* 0x0000081210007986 */ /* 0x0001e2000c101b0a */
[----:B------:R-:W-:-:S07]  /*1240*/  IMAD.MOV.U32 R14, RZ, RZ, R12 ;  /* 0x000000ffff0e7224 */ /* 0x000fce00078e000c */
.L_x_60:
[----:B------:R-:W-:Y:S05]  /*1250*/  BSYNC.RECONVERGENT B0 ;  /* 0x0000000000007941 */ /* 0x000fea0003800200 */
.L_x_59:
[----:B------:R-:W-:Y:S05]  /*1260*/  @!P0 EXIT ;  /* 0x000000000000894d */ /* 0x000fea0003800000 */
.L_x_61:
[----:B------:R-:W-:Y:S01]  /*1270*/  UIADD3 UR9, UPT, UPT, -UR5, UR14, URZ ;  /* 0x0000000e05097290 */ /* 0x000fe2000fffe1ff */
[C---:B0-----:R-:W-:Y:S02]  /*1280*/  VIADD R17, R14.reuse, -UR8 ;  /* 0x800000080e117c36 */ /* 0x041fe40008000000 */
[----:B------:R-:W-:Y:S02]  /*1290*/  IMAD.U32 R13, RZ, RZ, UR5 ;  /* 0x00000005ff0d7e24 */ /* 0x000fe4000f8e00ff */
[----:B------:R-:W-:Y:S01]  /*12a0*/  IMAD.WIDE R16, R17, 0x8, R8 ;  /* 0x0000000811107825 */ /* 0x000fe200078e0208 */
[C---:B------:R-:W-:Y:S02]  /*12b0*/  IADD3 R21, PT, PT, R14.reuse, UR9, RZ ;  /* 0x000000090e157c10 */ /* 0x040fe4000fffe0ff */
[----:B------:R-:W-:-:S03]  /*12c0*/  IADD3 R13, PT, PT, R14, -UR14, R13 ;  /* 0x8000000e0e0d7c10 */ /* 0x000fc6000fffe00d */
[--C-:B------:R-:W-:Y:S01]  /*12d0*/  IMAD.WIDE R20, R21, 0x8, R8.reuse ;  /* 0x0000000815147825 */ /* 0x100fe200078e0208 */
[----:B------:R-:W2:Y:S05]  /*12e0*/  LDG.E.64 R16, desc[UR10][R16.64] ;  /* 0x0000000a10107981 */ /* 0x000eaa000c1e1b00 */
[----:B------:R-:W2:Y:S01]  /*12f0*/  LDG.E.64 R20, desc[UR10][R20.64] ;  /* 0x0000000a14147981 */ /* 0x000ea2000c1e1b00 */
[----:B------:R-:W-:-:S06]  /*1300*/  IMAD.WIDE R12, R13, 0x8, R8 ;  /* 0x000000080d0c7825 */ /* 0x000fcc00078e0208 */
[----:B------:R-:W3:Y:S01]  /*1310*/  LDG.E.64 R12, desc[UR10][R12.64] ;  /* 0x0000000a0c0c7981 */ /* 0x000ee2000c1e1b00 */
[C---:B------:R-:W-:Y:S01]  /*1320*/  VIADD R19, R14.reuse, UR8 ;  /* 0x000000080e137c36 */ /* 0x040fe20008000000 */
[----:B------:R-:W-:-:S03]  /*1330*/  IADD3 R0, P0, PT, R14, R3, RZ ;  /* 0x000000030e007210 */ /* 0x000fc60007f1e0ff */
[----:B------:R-:W-:-:S04]  /*1340*/  IMAD.WIDE R18, R19, 0x8, R8 ;  /* 0x0000000813127825 */ /* 0x000fc800078e0208 */
[----:B------:R-:W-:Y:S01]  /*1350*/  IMAD.X R15, RZ, RZ, R2, P0 ;  /* 0x000000ffff0f7224 */ /* 0x000fe200000e0602 */
[C---:B------:R-:W-:Y:S01]  /*1360*/  LEA R24, P0, R0.reuse, UR18, 0x3 ;  /* 0x0000001200187c11 */ /* 0x040fe2000f8018ff */
[----:B------:R-:W4:Y:S03]  /*1370*/  LDG.E.64 R18, desc[UR10][R18.64] ;  /* 0x0000000a12127981 */ /* 0x000f26000c1e1b00 */
[----:B------:R-:W-:-:S05]  /*1380*/  LEA.HI.X R25, R0, UR19, R15, 0x3, P0 ;  /* 0x0000001300197c11 */ /* 0x000fca00080f1c0f */
[----:B------:R-:W4:Y:S01]  /*1390*/  LDG.E.64 R22, desc[UR10][R24.64] ;  /* 0x0000000a18167981 */ /* 0x000f22000c1e1b00 */
[C---:B------:R-:W-:Y:S02]  /*13a0*/  LEA R26, R14.reuse, UR6, 0x3 ;  /* 0x000000060e1a7c11 */ /* 0x040fe4000f8e18ff */
[----:B------:R-:W-:-:S03]  /*13b0*/  LEA R27, R14, UR4, 0x3 ;  /* 0x000000040e1b7c11 */ /* 0x000fc6000f8e18ff */
[----:B------:R-:W-:Y:S01]  /*13c0*/  LDS.64 R28, [R26+0x8] ;  /* 0x000008001a1c7984 */ /* 0x000fe20000000a00 */
[----:B------:R-:W-:Y:S01]  /*13d0*/  IADD3 R0, PT, PT, R14, UR12, RZ ;  /* 0x0000000c0e007c10 */ /* 0x000fe2000fffe0ff */
[----:B--2---:R-:W-:Y:S02]  /*13e0*/  DADD R16, R16, R20 ;  /* 0x0000000010107229 */ /* 0x004fe40000000014 */
[----:B------:R-:W-:Y:S06]  /*13f0*/  LDS.64 R20, [R26] ;  /* 0x000000001a147984 */ /* 0x000fec0000000a00 */
[----:B---3--:R-:W-:-:S02]  /*1400*/  DADD R12, R16, R12 ;  /* 0x00000000100c7229 */ /* 0x008fc4000000000c */
[----:B------:R-:W0:Y:S06]  /*1410*/  LDS.64 R16, [R27+-0x8] ;  /* 0xfffff8001b107984 */ /* 0x000e2c0000000a00 */
[----:B----4-:R-:W-:Y:S02]  /*1420*/  DADD R18, R12, R18 ;  /* 0x000000000c127229 */ /* 0x010fe40000000012 */
[----:B------:R-:W1:Y:S01]  /*1430*/  LDS.64 R12, [R26+-0x8] ;  /* 0xfffff8001a0c7984 */ /* 0x000e620000000a00 */
[----:B0-----:R-:W-:-:S03]  /*1440*/  DADD R16, R20, R16 ;  /* 0x0000000014107229 */ /* 0x001fc60000000010 */
[----:B------:R-:W0:Y:S02]  /*1450*/  LDS.64 R20, [R27+0x8] ;  /* 0x000008001b147984 */ /* 0x000e240000000a00 */
[----:B-1----:R-:W-:Y:S01]  /*1460*/  DADD R12, R18, R12 ;  /* 0x00000000120c7229 */ /* 0x002fe2000000000c */
[----:B------:R-:W-:-:S05]  /*1470*/  IADD3 R19, PT, PT, R14, -UR8, RZ ;  /* 0x800000080e137c10 */ /* 0x000fca000fffe0ff */
[----:B------:R-:W-:Y:S02]  /*1480*/  IMAD.WIDE R18, R19, 0x8, R8 ;  /* 0x0000000813127825 */ /* 0x000fe400078e0208 */
[----:B------:R-:W-:Y:S02]  /*1490*/  DADD R28, R12, R28 ;  /* 0x000000000c1c7229 */ /* 0x000fe4000000001c */
[----:B------:R-:W-:Y:S01]  /*14a0*/  VIADD R13, R14, UR9 ;  /* 0x000000090e0d7c36 */ /* 0x000fe20008000000 */
[----:B------:R-:W-:-:S03]  /*14b0*/  USHF.L.U32 UR9, UR12, 0x3, URZ ;  /* 0x000000030c097899 */ /* 0x000fc600080006ff */
[----:B------:R-:W-:Y:S01]  /*14c0*/  IMAD.WIDE R12, R13, 0x8, R8 ;  /* 0x000000080d0c7825 */ /* 0x000fe200078e0208 */
[----:B0-----:R-:W-:Y:S01]  /*14d0*/  DADD R20, R16, R20 ;  /* 0x0000000010147229 */ /* 0x001fe20000000014 */
[----:B------:R-:W0:Y:S02]  /*14e0*/  LDS.64 R16, [R27] ;  /* 0x000000001b107984 */ /* 0x000e240000000a00 */
[----:B0----5:R-:W-:Y:S01]  /*14f0*/  DFMA R16, R4, R16, R22 ;  /* 0x000000100410722b */ /* 0x021fe20000000016 */
[----:B------:R-:W-:Y:S02]  /*1500*/  IADD3 R22, P0, PT, R18, UR9, RZ ;  /* 0x0000000912167c10 */ /* 0x000fe4000ff1e0ff */
[----:B------:R-:W-:-:S03]  /*1510*/  IADD3 R18, P1, PT, R12, UR9, RZ ;  /* 0x000000090c127c10 */ /* 0x000fc6000ff3e0ff */
[----:B------:R-:W-:Y:S02]  /*1520*/  IMAD.X R23, RZ, RZ, R19, P0 ;  /* 0x000000ffff177224 */ /* 0x000fe400000e0613 */
[----:B------:R-:W-:Y:S01]  /*1530*/  DFMA R20, R6, R20, R16 ;  /* 0x000000140614722b */ /* 0x000fe20000000010 */
[----:B------:R-:W-:Y:S01]  /*1540*/  IADD3.X R19, PT, PT, RZ, R13, RZ, P1, !PT ;  /* 0x0000000dff137210 */ /* 0x000fe20000ffe4ff */
[----:B------:R-:W-:Y:S02]  /*1550*/  IMAD.U32 R17, RZ, RZ, UR5 ;  /* 0x00000005ff117e24 */ /* 0x000fe4000f8e00ff */
[----:B------:R-:W-:-:S03]  /*1560*/  VIADD R13, R14, UR8 ;  /* 0x000000080e0d7c36 */ /* 0x000fc60008000000 */
[----:B------:R-:W-:Y:S01]  /*1570*/  IADD3 R17, PT, PT, R14, -UR14, R17 ;  /* 0x8000000e0e117c10 */ /* 0x000fe2000fffe011 */
[----:B------:R-:W-:-:S04]  /*1580*/  DFMA R28, R10, R28, R20 ;  /* 0x0000001c0a1c722b */ /* 0x000fc80000000014 */
[----:B------:R-:W-:-:S03]  /*1590*/  IMAD.WIDE R16, R17, 0x8, R8 ;  /* 0x0000000811107825 */ /* 0x000fc600078e0208 */
[----:B------:R-:W-:Y:S01]  /*15a0*/  STG.E.64 desc[UR10][R24.64], R28 ;  /* 0x0000001c18007986 */ /* 0x000fe2000c101b0a */
[----:B------:R-:W-:Y:S01]  /*15b0*/  IADD3 R20, P0, PT, R16, UR9, RZ ;  /* 0x0000000910147c10 */ /* 0x000fe2000ff1e0ff */
[----:B------:R-:W-:Y:S02]  /*15c0*/  IMAD.WIDE R12, R13, 0x8, R8 ;  /* 0x000000080d0c7825 */ /* 0x000fe400078e0208 */
[----:B------:R-:W2:Y:S04]  /*15d0*/  LDG.E.64 R22, desc[UR10][R22.64] ;  /* 0x0000000a16167981 */ /* 0x000ea8000c1e1b00 */
[----:B------:R-:W2:Y:S01]  /*15e0*/  LDG.E.64 R18, desc[UR10][R18.64] ;  /* 0x0000000a12127981 */ /* 0x000ea2000c1e1b00 */
[----:B------:R-:W-:Y:S01]  /*15f0*/  IMAD.X R21, RZ, RZ, R17, P0 ;  /* 0x000000ffff157224 */ /* 0x000fe200000e0611 */
[----:B------:R-:W-:-:S02]  /*1600*/  IADD3 R16, P0, PT, R12, UR9, RZ ;  /* 0x000000090c107c10 */ /* 0x000fc4000ff1e0ff */
[----:B------:R-:W0:Y:S04]  /*1610*/  LDS.64 R24, [R26+UR9+-0x8] ;  /* 0xfffff8091a187984 */ /* 0x000e280008000a00 */
[----:B------:R-:W3:Y:S01]  /*1620*/  LDG.E.64 R20, desc[UR10][R20.64] ;  /* 0x0000000a14147981 */ /* 0x000ee2000c1e1b00 */
[----:B------:R-:W-:-:S06]  /*1630*/  IMAD.X R17, RZ, RZ, R13, P0 ;  /* 0x000000ffff117224 */ /* 0x000fcc00000e060d */
[----:B------:R-:W4:Y:S01]  /*1640*/  LDG.E.64 R16, desc[UR10][R16.64] ;  /* 0x0000000a10107981 */ /* 0x000f22000c1e1b00 */
[----:B------:R-:W-:-:S05]  /*1650*/  IADD3 R13, P0, PT, R0, R3, RZ ;  /* 0x00000003000d7210 */ /* 0x000fca0007f1e0ff */
[----:B------:R-:W-:Y:S01]  /*1660*/  IMAD.X R14, RZ, RZ, R2, P0 ;  /* 0x000000ffff0e7224 */ /* 0x000fe200000e0602 */
[----:B------:R-:W-:-:S04]  /*1670*/  LEA R12, P0, R13, UR18, 0x3 ;  /* 0x000000120d0c7c11 */ /* 0x000fc8000f8018ff */
[----:B------:R-:W-:-:S05]  /*1680*/  LEA.HI.X R13, R13, UR19, R14, 0x3, P0 ;  /* 0x000000130d0d7c11 */ /* 0x000fca00080f1c0e */
[----:B------:R-:W4:Y:S01]  /*1690*/  LDG.E.64 R14, desc[UR10][R12.64] ;  /* 0x0000000a0c0e7981 */ /* 0x000f22000c1e1b00 */
[----:B--2---:R-:W-:-:S03]  /*16a0*/  DADD R18, R22, R18 ;  /* 0x0000000016127229 */ /* 0x004fc60000000012 */
[----:B------:R-:W-:Y:S05]  /*16b0*/  LDS.64 R22, [R27+UR9+-0x8] ;  /* 0xfffff8091b167984 */ /* 0x000fea0008000a00 */
[----:B---3--:R-:W-:Y:S01]  /*16c0*/  DADD R18, R18, R20 ;  /* 0x0000000012127229 */ /* 0x008fe20000000014 */
[----:B------:R-:W1:Y:S07]  /*16d0*/  LDS.64 R20, [R26+UR9] ;  /* 0x000000091a147984 */ /* 0x000e6e0008000a00 */
[----:B----4-:R-:W-:-:S02]  /*16e0*/  DADD R16, R18, R16 ;  /* 0x0000000012107229 */ /* 0x010fc40000000010 */
[----:B------:R-:W2:Y:S06]  /*16f0*/  LDS.64 R18, [R27+UR9+0x8] ;  /* 0x000008091b127984 */ /* 0x000eac0008000a00 */
[----:B0-----:R-:W-:Y:S02]  /*1700*/  DADD R16, R16, R24 ;  /* 0x0000000010107229 */ /* 0x001fe40000000018 */
[----:B-1----:R-:W-:Y:S01]  /*1710*/  DADD R20, R20, R22 ;  /* 0x0000000014147229 */ /* 0x002fe20000000016 */
[----:B------:R-:W0:Y:S07]  /*1720*/  LDS.64 R22, [R27+UR9] ;  /* 0x000000091b167984 */ /* 0x000e2e0008000a00 */
[----:B--2---:R-:W-:-:S02]  /*1730*/  DADD R18, R20, R18 ;  /* 0x0000000014127229 */ /* 0x004fc40000000012 */
[----:B------:R-:W1:Y:S01]  /*1740*/  LDS.64 R20, [R26+UR9+0x8] ;  /* 0x000008091a147984 */ /* 0x000e620008000a00 */
[----:B0-----:R-:W-:-:S08]  /*1750*/  DFMA R14, R4, R22, R14 ;  /* 0x00000016040e722b */ /* 0x001fd0000000000e */
[----:B------:R-:W-:Y:S02]  /*1760*/  DFMA R14, R6, R18, R14 ;  /* 0x00000012060e722b */ /* 0x000fe4000000000e */
[----:B-1----:R-:W-:-:S08]  /*1770*/  DADD R16, R16, R20 ;  /* 0x0000000010107229 */ /* 0x002fd00000000014 */
[----:B------:R-:W-:Y:S01]  /*1780*/  DFMA R16, R10, R16, R14 ;  /* 0x000000100a10722b */ /* 0x000fe2000000000e */
[----:B------:R-:W-:-:S06]  /*1790*/  VIADD R14, R0, UR12 ;  /* 0x0000000c000e7c36 */ /* 0x000fcc0008000000 */
[----:B------:R1:W-:Y:S01]  /*17a0*/  STG.E.64 desc[UR10][R12.64], R16 ;  /* 0x000000100c007986 */ /* 0x0003e2000c101b0a */
[----:B------:R-:W-:-:S13]  /*17b0*/  ISETP.GE.AND P0, PT, R14, UR7, PT ;  /* 0x000000070e007c0c */ /* 0x000fda000bf06270 */
[----:B-1----:R-:W-:Y:S05]  /*17c0*/  @!P0 BRA `(.L_x_61) ;  /* 0xfffffff800a88947 */ /* 0x002fea000383ffff */
[----:B------:R-:W-:Y:S05]  /*17d0*/  EXIT ;  /* 0x000000000000794d */ /* 0x000fea0003800000 */
.L_x_62:
        /* <DEDUP_REMOVED lines=10> */
.L_x_74:


//--------------------- .text._Z12kernel_zero3Pdiii --------------------------
	.section	.text._Z12kernel_zero3Pdiii,"ax",@progbits
	.align	128
        .global         _Z12kernel_zero3Pdiii
        .type           _Z12kernel_zero3Pdiii,@function
        .size           _Z12kernel_zero3Pdiii,(.L_x_75 - _Z12kernel_zero3Pdiii)
        .other          _Z12kernel_zero3Pdiii,@"STO_CUDA_ENTRY STV_DEFAULT"
_Z12kernel_zero3Pdiii:
.text._Z12kernel_zero3Pdiii:
[----:B------:R-:W-:Y:S01]  /*0000*/  LDC R1, c[0x0][0x37c] ;  /* 0x0000df00ff017b82 */ /* 0x000fe20000000800 */
[----:B------:R-:W0:Y:S01]  /*0010*/  S2R R5, SR_CTAID.X ;  /* 0x0000000000057919 */ /* 0x000e220000002500 */
[----:B------:R-:W1:Y:S01]  /*0020*/  LDCU.64 UR4, c[0x0][0x388] ;  /* 0x00007100ff0477ac */ /* 0x000e620008000a00 */
[----:B------:R-:W0:Y:S01]  /*0030*/  S2R R0, SR_TID.X ;  /* 0x0000000000007919 */ /* 0x000e220000002100 */
[----:B------:R-:W2:Y:S01]  /*0040*/  LDCU UR6, c[0x0][0x390] ;  /* 0x00007200ff0677ac */ /* 0x000ea20008000800 */
[----:B------:R-:W0:Y:S01]  /*0050*/  LDCU UR7, c[0x0][0x360] ;  /* 0x00006c00ff0777ac */ /* 0x000e220008000800 */
[----:B-1----:R-:W-:-:S04]  /*0060*/  UIMAD UR4, UR5, UR4, URZ ;  /* 0x00000004050472a4 */ /* 0x002fc8000f8e02ff */
[----:B--2---:R-:W-:Y:S01]  /*0070*/  UIMAD UR4, UR4, UR6, URZ ;  /* 0x00000006040472a4 */ /* 0x004fe2000f8e02ff */
[----:B0-----:R-:W-:-:S05]  /*0080*/  IMAD R5, R5, UR7, R0 ;  /* 0x0000000705057c24 */ /* 0x001fca000f8e0200 */
[----:B------:R-:W-:-:S13]  /*0090*/  ISETP.GE.AND P0, PT, R5, UR4, PT ;  /* 0x0000000405007c0c */ /* 0x000fda000bf06270 */
[----:B------:R-:W-:Y:S05]  /*00a0*/  @P0 EXIT ;  /* 0x000000000000094d */ /* 0x000fea0003800000 */
[----:B------:R-:W0:Y:S01]  /*00b0*/  LDC.64 R2, c[0x0][0x380] ;  /* 0x0000e000ff027b82 */ /* 0x000e220000000a00 */
[----:B------:R-:W1:Y:S01]  /*00c0*/  LDCU.64 UR4, c[0x0][0x358] ;  /* 0x00006b00ff0477ac */ /* 0x000e620008000a00 */
[----:B0-----:R-:W-:-:S05]  /*00d0*/  IMAD.WIDE R2, R5, 0x8, R2 ;  /* 0x0000000805027825 */ /* 0x001fca00078e0202 */
[----:B-1----:R-:W-:Y:S01]  /*00e0*/  STG.E.64 desc[UR4][R2.64], RZ ;  /* 0x000000ff02007986 */ /* 0x002fe2000c101b04 */
[----:B------:R-:W-:Y:S05]  /*00f0*/  EXIT ;  /* 0x000000000000794d */ /* 0x000fea0003800000 */
.L_x_63:
        /* <DEDUP_REMOVED lines=16> */
.L_x_75:


//--------------------- .nv.shared._Z14kernel_comm3_3Pdiii --------------------------
	.section	.nv.shared._Z14kernel_comm3_3Pdiii,"aw",@nobits
	.sectionflags	@""
	.align	16
	.zero		1024


//--------------------- .nv.shared.reserved.0     --------------------------
	.section	.nv.shared.reserved.0,"aw",@nobits
	.weak		__nv_reservedSMEM_offset_0_alias
	.size		__nv_reservedSMEM_offset_0_alias, 0, 64
	.other		__nv_reservedSMEM_offset_0_alias,@"STO_CUDA_RESERVED_SHARED STV_DEFAULT"
__nv_reservedSMEM_offset_0_alias:
	.zero		0
	.zero		64


//--------------------- .nv.shared._Z14kernel_comm3_2Pdiii --------------------------
	.section	.nv.shared._Z14kernel_comm3_2Pdiii,"aw",@nobits
	.sectionflags	@""
	.align	16
	.zero		1024


//--------------------- .nv.shared._Z14kernel_comm3_1Pdiii --------------------------
	.section	.nv.shared._Z14kernel_comm3_1Pdiii,"aw",@nobits
	.sectionflags	@""
	.align	16
	.zero		1024


//--------------------- .nv.shared._Z19kernel_norm2u3_basePdiiS_S_S_S_ --------------------------
	.section	.nv.shared._Z19kernel_norm2u3_basePdiiS_S_S_S_,"aw",@nobits
	.sectionflags	@""
	.align	16
	.zero		1024


//--------------------- .nv.shared._Z18kernel_norm2u3_optPdiiS_S_ --------------------------
	.section	.nv.shared._Z18kernel_norm2u3_optPdiiS_S_,"aw",@nobits
	.sectionflags	@""
	.align	16
	.zero		1024


//--------------------- .nv.shared._Z13kernel_interpPdS_iiiix --------------------------
	.section	.nv.shared._Z13kernel_interpPdS_iiiix,"aw",@nobits
	.sectionflags	@""
	.align	16
	.zero		1024


//--------------------- .nv.shared._Z12kernel_rprj3PdS_iiiix --------------------------
	.section	.nv.shared._Z12kernel_rprj3PdS_iiiix,"aw",@nobits
	.sectionflags	@""
	.align	16
	.zero		1024


//--------------------- .nv.shared._Z17kernel_resid_basePdS_S_S_iii --------------------------
	.section	.nv.shared._Z17kernel_resid_basePdS_S_S_iii,"aw",@nobits
	.sectionflags	@""
	.align	16
	.zero		1024


//--------------------- .nv.shared._Z16kernel_resid_optPdS_S_S_iii --------------------------
	.section	.nv.shared._Z16kernel_resid_optPdS_S_S_iii,"aw",@nobits
	.sectionflags	@""
	.align	16
	.zero		1024


//--------------------- .nv.shared._Z17kernel_psinv_basePdS_S_iii --------------------------
	.section	.nv.shared._Z17kernel_psinv_basePdS_S_iii,"aw",@nobits
	.sectionflags	@""
	.align	16
	.zero		1024


//--------------------- .nv.shared._Z16kernel_psinv_optPdS_S_iii --------------------------
	.section	.nv.shared._Z16kernel_psinv_optPdS_S_iii,"aw",@nobits
	.sectionflags	@""
	.align	16
	.zero		1024


//--------------------- .nv.shared._Z12kernel_zero3Pdiii --------------------------
	.section	.nv.shared._Z12kernel_zero3Pdiii,"aw",@nobits
	.sectionflags	@""
	.align	16
	.zero		1024


//--------------------- .nv.constant0._Z14kernel_comm3_3Pdiii --------------------------
	.section	.nv.constant0._Z14kernel_comm3_3Pdiii,"a",@progbits
	.sectionflags	@""
	.align	4
.nv.constant0._Z14kernel_comm3_3Pdiii:
	.zero		916


//--------------------- .nv.constant0._Z14kernel_comm3_2Pdiii --------------------------
	.section	.nv.constant0._Z14kernel_comm3_2Pdiii,"a",@progbits
	.sectionflags	@""
	.align	4
.nv.constant0._Z14kernel_comm3_2Pdiii:
	.zero		916


//--------------------- .nv.constant0._Z14kernel_comm3_1Pdiii --------------------------
	.section	.nv.constant0._Z14kernel_comm3_1Pdiii,"a",@progbits
	.sectionflags	@""
	.align	4
.nv.constant0._Z14kernel_comm3_1Pdiii:
	.zero		916


//--------------------- .nv.constant0._Z19kernel_norm2u3_basePdiiS_S_S_S_ --------------------------
	.section	.nv.constant0._Z19kernel_norm2u3_basePdiiS_S_S_S_,"a",@progbits
	.sectionflags	@""
	.align	4
.nv.constant0._Z19kernel_norm2u3_basePdiiS_S_S_S_:
	.zero		944


//--------------------- .nv.constant0._Z18kernel_norm2u3_optPdiiS_S_ --------------------------
	.section	.nv.constant0._Z18kernel_norm2u3_optPdiiS_S_,"a",@progbits
	.sectionflags	@""
	.align	4
.nv.constant0._Z18kernel_norm2u3_optPdiiS_S_:
	.zero		928


//--------------------- .nv.constant0._Z13kernel_interpPdS_iiiix --------------------------
	.section	.nv.constant0._Z13kernel_interpPdS_iiiix,"a",@progbits
	.sectionflags	@""
	.align	4
.nv.constant0._Z13kernel_interpPdS_iiiix:
	.zero		936


//--------------------- .nv.constant0._Z12kernel_rprj3PdS_iiiix --------------------------
	.section	.nv.constant0._Z12kernel_rprj3PdS_iiiix,"a",@progbits
	.sectionflags	@""
	.align	4
.nv.constant0._Z12kernel_rprj3PdS_iiiix:
	.zero		936


//--------------------- .nv.constant0._Z17kernel_resid_basePdS_S_S_iii --------------------------
	.section	.nv.constant0._Z17kernel_resid_basePdS_S_S_iii,"a",@progbits
	.sectionflags	@""
	.align	4
.nv.constant0._Z17kernel_resid_basePdS_S_S_iii:
	.zero		940


//--------------------- .nv.constant0._Z16kernel_resid_optPdS_S_S_iii --------------------------
	.section	.nv.constant0._Z16kernel_resid_optPdS_S_S_iii,"a",@progbits
	.sectionflags	@""
	.align	4
.nv.constant0._Z16kernel_resid_optPdS_S_S_iii:
	.zero		940


//--------------------- .nv.constant0._Z17kernel_psinv_basePdS_S_iii --------------------------
	.section	.nv.constant0._Z17kernel_psinv_basePdS_S_iii,"a",@progbits
	.sectionflags	@""
	.align	4
.nv.constant0._Z17kernel_psinv_basePdS_S_iii:
	.zero		932


//--------------------- .nv.constant0._Z16kernel_psinv_optPdS_S_iii --------------------------
	.section	.nv.constant0._Z16kernel_psinv_optPdS_S_iii,"a",@progbits
	.sectionflags	@""
	.align	4
.nv.constant0._Z16kernel_psinv_optPdS_S_iii:
	.zero		932


//--------------------- .nv.constant0._Z12kernel_zero3Pdiii --------------------------
	.section	.nv.constant0._Z12kernel_zero3Pdiii,"a",@progbits
	.sectionflags	@""
	.align	4
.nv.constant0._Z12kernel_zero3Pdiii:
	.zero		916


//--------------------- SYMBOLS --------------------------

	.type		.nv.reservedSmem.offset0,@object
	.size		.nv.reservedSmem.offset0,0x4
	.type		.nv.reservedSmem.cap,@object
	.size		.nv.reservedSmem.cap,0x4
